// auto-generated by cutlass_sweep.gemm — config: {"arch": "sm_100", "cluster_m": 1, "cluster_n": 1, "dtype": "int8", "stages": 3, "tile_k": 64, "tile_m": 128, "tile_n": 128}
#include "cutlass/cutlass.h"
#include "cutlass/gemm/collective/collective_builder.hpp"
#include "cutlass/gemm/device/gemm_universal_adapter.h"
#include "cutlass/gemm/kernel/gemm_universal.hpp"
#include "cutlass/epilogue/collective/collective_builder.hpp"

using ElemA = int8_t;
using ElemB = int8_t;
using ElemCD = int8_t;
using Acc  = int32_t;
using TileShape    = cute::Shape<cute::_128, cute::_128, cute::_64>;
using ClusterShape = cute::Shape<cute::_1, cute::_1, cute::_1>;

using CollectiveEpilogue = typename cutlass::epilogue::collective::CollectiveBuilder<
    cutlass::arch::Sm100, cutlass::arch::OpClassTensorOp,
    TileShape, ClusterShape,
    cutlass::epilogue::collective::EpilogueTileAuto,
    Acc, Acc,
    ElemCD, cutlass::layout::RowMajor, 128 / cutlass::sizeof_bits<ElemCD>::value,
    ElemCD, cutlass::layout::RowMajor, 128 / cutlass::sizeof_bits<ElemCD>::value,
    cutlass::epilogue::collective::EpilogueScheduleAuto
  >::CollectiveOp;

using CollectiveMainloop = typename cutlass::gemm::collective::CollectiveBuilder<
    cutlass::arch::Sm100, cutlass::arch::OpClassTensorOp,
    ElemA, cutlass::layout::RowMajor, 128 / cutlass::sizeof_bits<ElemA>::value,
    ElemB, cutlass::layout::ColumnMajor, 128 / cutlass::sizeof_bits<ElemB>::value,
    Acc,
    TileShape, ClusterShape,
    cutlass::gemm::collective::StageCount<3>,
    cutlass::gemm::collective::KernelScheduleAuto
  >::CollectiveOp;

using GemmKernel = cutlass::gemm::kernel::GemmUniversal<
    cute::Shape<int,int,int,int>,
    CollectiveMainloop,
    CollectiveEpilogue
>;
using Gemm = cutlass::gemm::device::GemmUniversalAdapter<GemmKernel>;

// Force the device kernel symbol into the cubin without needing a host main.
auto* _anchor = &cutlass::device_kernel<GemmKernel>;


// ===== COMPILED SASS (sm_100a) =====

	.target	sm_100a

	.elftype	@"ET_EXEC"


//--------------------- .note.nv.tkinfo           --------------------------
	.section	.note.nv.tkinfo,"",@"SHT_NOTE"
	.sectionflags	@"SHF_NOTE_NV_TKINFO"
	.tkinfo
        /*0018*/ 	.word	0x00000002
        /*0030*/ 	.string	""
        /*0030*/ 	.string	"ptxas"
        /*0030*/ 	.string	"Cuda compilation tools, release 13.0, V13.0.88"
        /*0030*/ 	.string	"Build cuda_13.0.r13.0/compiler.36424714_0"
        /*0030*/ 	.string	"-arch sm_100a -m 64 "



//--------------------- .note.nv.cuinfo           --------------------------
	.section	.note.nv.cuinfo,"",@"SHT_NOTE"
	.sectionflags	@"SHF_NOTE_NV_CUINFO"
        /*0018*/ 	.short	0x0002
        /*001a*/ 	.short	0x0064
        /*001c*/ 	.short	0x0082
	.zero		2


//--------------------- .nv.info                  --------------------------
	.section	.nv.info,"",@"SHT_CUDA_INFO"
	.align	4


	//----- nvinfo : EIATTR_REGCOUNT
	.align		4
        /*0000*/ 	.byte	0x04, 0x2f
        /*0002*/ 	.short	(.L_19 - .L_18)
	.align		4
.L_18:
        /*0004*/ 	.word	index@(_ZN7cutlass13device_kernelINS_4gemm6kernel13GemmUniversalIN4cute5tupleIJiiiiEEENS1_10collective13CollectiveMmaINS1_35MainloopSm100TmaUmmaWarpSpecializedILi3ELi2ELi4ENS5_IJNS4_1CILi1EEESB_SB_EEEEENS5_IJNSA_ILi128EEESE_NSA_ILi64EEEEEEaNS5_IJlSB_lEEEaSH_NS4_8TiledMMAINS4_8MMA_AtomIJNS4_15SM100_MMA_S8_SSIaaiLi128ELi128ELNS4_4UMMA5MajorE0ELSM_0ELNSL_8SaturateE0EEEEEENS4_6LayoutISC_NS5_IJNSA_ILi0EEESR_SR_EEEEENS5_IJNS4_10UnderscoreESU_SU_EEEEENS4_13SM90_TMA_LOADENS4_14ComposedLayoutINS4_7SwizzleILi2ELi4ELi3EEENS4_18smem_ptr_flag_bitsILi8EEENSQ_INS5_IJNSA_ILi8EEESF_EEENS5_IJSF_SB_EEEEEEEvNS4_8identityESX_S17_vS18_EENS_8epilogue10collective18CollectiveEpilogueINS1A_23Sm100TmaWarpSpecializedILi2ELi2ELi64ELb0ELb0EEEJSG_NS5_IJNSQ_ISE_SB_EENSQ_ISF_SB_EEEEEaSH_aSH_NS1A_6fusion15FusionCallbacksIS1E_NS1I_17LinearCombinationIaiaiLNS_15FloatRoundStyleE2EEESG_S1H_JEEENS4_5SM1004TMEM4LOAD26SM100_TMEM_LOAD_32dp32b64xESX_S17_NS4_39AutoVectorizingCopyWithAssumedAlignmentILi128EEENS4_14SM90_TMA_STOREES17_S1T_S1T_EEEvvEEEEvNT_6ParamsE)
        /*0008*/ 	.word	0x000000af


	//----- nvinfo : EIATTR_FRAME_SIZE
	.align		4
.L_19:
        /*000c*/ 	.byte	0x04, 0x11
        /*000e*/ 	.short	(.L_21 - .L_20)
	.align		4
.L_20:
        /*0010*/ 	.word	index@($__internal_2_$__cuda_sm10x_tcgen05_guardrail_trap_unallocated_columns_being_dealloced)
        /*0014*/ 	.word	0x00000000


	//----- nvinfo : EIATTR_FRAME_SIZE
	.align		4
.L_21:
        /*0018*/ 	.byte	0x04, 0x11
        /*001a*/ 	.short	(.L_23 - .L_22)
	.align		4
.L_22:
        /*001c*/ 	.word	index@($__internal_1_$__cuda_sm10x_tcgen05_guardrail_trap_phase_invalid_during_alloc)
        /*0020*/ 	.word	0x00000000


	//----- nvinfo : EIATTR_FRAME_SIZE
	.align		4
.L_23:
        /*0024*/ 	.byte	0x04, 0x11
        /*0026*/ 	.short	(.L_25 - .L_24)
	.align		4
.L_24:
        /*0028*/ 	.word	index@($__internal_0_$__cuda_sm10x_tcgen05_guardrail_trap_col_being_dealloced_not_returned_by_alloc)
        /*002c*/ 	.word	0x00000000


	//----- nvinfo : EIATTR_FRAME_SIZE
	.align		4
.L_25:
        /*0030*/ 	.byte	0x04, 0x11
        /*0032*/ 	.short	(.L_27 - .L_26)
	.align		4
.L_26:
        /*0034*/ 	.word	index@(_ZN7cutlass13device_kernelINS_4gemm6kernel13GemmUniversalIN4cute5tupleIJiiiiEEENS1_10collective13CollectiveMmaINS1_35MainloopSm100TmaUmmaWarpSpecializedILi3ELi2ELi4ENS5_IJNS4_1CILi1EEESB_SB_EEEEENS5_IJNSA_ILi128EEESE_NSA_ILi64EEEEEEaNS5_IJlSB_lEEEaSH_NS4_8TiledMMAINS4_8MMA_AtomIJNS4_15SM100_MMA_S8_SSIaaiLi128ELi128ELNS4_4UMMA5MajorE0ELSM_0ELNSL_8SaturateE0EEEEEENS4_6LayoutISC_NS5_IJNSA_ILi0EEESR_SR_EEEEENS5_IJNS4_10UnderscoreESU_SU_EEEEENS4_13SM90_TMA_LOADENS4_14ComposedLayoutINS4_7SwizzleILi2ELi4ELi3EEENS4_18smem_ptr_flag_bitsILi8EEENSQ_INS5_IJNSA_ILi8EEESF_EEENS5_IJSF_SB_EEEEEEEvNS4_8identityESX_S17_vS18_EENS_8epilogue10collective18CollectiveEpilogueINS1A_23Sm100TmaWarpSpecializedILi2ELi2ELi64ELb0ELb0EEEJSG_NS5_IJNSQ_ISE_SB_EENSQ_ISF_SB_EEEEEaSH_aSH_NS1A_6fusion15FusionCallbacksIS1E_NS1I_17LinearCombinationIaiaiLNS_15FloatRoundStyleE2EEESG_S1H_JEEENS4_5SM1004TMEM4LOAD26SM100_TMEM_LOAD_32dp32b64xESX_S17_NS4_39AutoVectorizingCopyWithAssumedAlignmentILi128EEENS4_14SM90_TMA_STOREES17_S1T_S1T_EEEvvEEEEvNT_6ParamsE)
        /*0038*/ 	.word	0x00000000


	//----- nvinfo : EIATTR_MIN_STACK_SIZE
	.align		4
.L_27:
        /*003c*/ 	.byte	0x04, 0x12
        /*003e*/ 	.short	(.L_29 - .L_28)
	.align		4
.L_28:
        /*0040*/ 	.word	index@(_ZN7cutlass13device_kernelINS_4gemm6kernel13GemmUniversalIN4cute5tupleIJiiiiEEENS1_10collective13CollectiveMmaINS1_35MainloopSm100TmaUmmaWarpSpecializedILi3ELi2ELi4ENS5_IJNS4_1CILi1EEESB_SB_EEEEENS5_IJNSA_ILi128EEESE_NSA_ILi64EEEEEEaNS5_IJlSB_lEEEaSH_NS4_8TiledMMAINS4_8MMA_AtomIJNS4_15SM100_MMA_S8_SSIaaiLi128ELi128ELNS4_4UMMA5MajorE0ELSM_0ELNSL_8SaturateE0EEEEEENS4_6LayoutISC_NS5_IJNSA_ILi0EEESR_SR_EEEEENS5_IJNS4_10UnderscoreESU_SU_EEEEENS4_13SM90_TMA_LOADENS4_14ComposedLayoutINS4_7SwizzleILi2ELi4ELi3EEENS4_18smem_ptr_flag_bitsILi8EEENSQ_INS5_IJNSA_ILi8EEESF_EEENS5_IJSF_SB_EEEEEEEvNS4_8identityESX_S17_vS18_EENS_8epilogue10collective18CollectiveEpilogueINS1A_23Sm100TmaWarpSpecializedILi2ELi2ELi64ELb0ELb0EEEJSG_NS5_IJNSQ_ISE_SB_EENSQ_ISF_SB_EEEEEaSH_aSH_NS1A_6fusion15FusionCallbacksIS1E_NS1I_17LinearCombinationIaiaiLNS_15FloatRoundStyleE2EEESG_S1H_JEEENS4_5SM1004TMEM4LOAD26SM100_TMEM_LOAD_32dp32b64xESX_S17_NS4_39AutoVectorizingCopyWithAssumedAlignmentILi128EEENS4_14SM90_TMA_STOREES17_S1T_S1T_EEEvvEEEEvNT_6ParamsE)
        /*0044*/ 	.word	0x00000000
.L_29:


//--------------------- .nv.compat                --------------------------
	.section	.nv.compat,"",@"SHT_CUDA_COMPAT_INFO"
	.align	4
        /*0000*/ 	.byte	0x02, 0x09, 0x01, 0x00, 0x02, 0x02, 0x03, 0x00, 0x02, 0x05, 0x06, 0x00, 0x03, 0x07, 0x01, 0x01
        /*0010*/ 	.byte	0x02, 0x03, 0x01, 0x00, 0x02, 0x06, 0x01, 0x00, 0x04, 0x0b, 0x08, 0x00, 0x01, 0x00, 0x00, 0x00
        /*0020*/ 	.byte	0x00, 0x00, 0x00, 0x00


//--------------------- .nv.info._ZN7cutlass13device_kernelINS_4gemm6kernel13GemmUniversalIN4cute5tupleIJiiiiEEENS1_10collective13CollectiveMmaINS1_35MainloopSm100TmaUmmaWarpSpecializedILi3ELi2ELi4ENS5_IJNS4_1CILi1EEESB_SB_EEEEENS5_IJNSA_ILi128EEESE_NSA_ILi64EEEEEEaNS5_IJlSB_lEEEaSH_NS4_8TiledMMAINS4_8MMA_AtomIJNS4_15SM100_MMA_S8_SSIaaiLi128ELi128ELNS4_4UMMA5MajorE0ELSM_0ELNSL_8SaturateE0EEEEEENS4_6LayoutISC_NS5_IJNSA_ILi0EEESR_SR_EEEEENS5_IJNS4_10UnderscoreESU_SU_EEEEENS4_13SM90_TMA_LOADENS4_14ComposedLayoutINS4_7SwizzleILi2ELi4ELi3EEENS4_18smem_ptr_flag_bitsILi8EEENSQ_INS5_IJNSA_ILi8EEESF_EEENS5_IJSF_SB_EEEEEEEvNS4_8identityESX_S17_vS18_EENS_8epilogue10collective18CollectiveEpilogueINS1A_23Sm100TmaWarpSpecializedILi2ELi2ELi64ELb0ELb0EEEJSG_NS5_IJNSQ_ISE_SB_EENSQ_ISF_SB_EEEEEaSH_aSH_NS1A_6fusion15FusionCallbacksIS1E_NS1I_17LinearCombinationIaiaiLNS_15FloatRoundStyleE2EEESG_S1H_JEEENS4_5SM1004TMEM4LOAD26SM100_TMEM_LOAD_32dp32b64xESX_S17_NS4_39AutoVectorizingCopyWithAssumedAlignmentILi128EEENS4_14SM90_TMA_STOREES17_S1T_S1T_EEEvvEEEEvNT_6ParamsE --------------------------
	.section	.nv.info._ZN7cutlass13device_kernelINS_4gemm6kernel13GemmUniversalIN4cute5tupleIJiiiiEEENS1_10collective13CollectiveMmaINS1_35MainloopSm100TmaUmmaWarpSpecializedILi3ELi2ELi4ENS5_IJNS4_1CILi1EEESB_SB_EEEEENS5_IJNSA_ILi128EEESE_NSA_ILi64EEEEEEaNS5_IJlSB_lEEEaSH_NS4_8TiledMMAINS4_8MMA_AtomIJNS4_15SM100_MMA_S8_SSIaaiLi128ELi128ELNS4_4UMMA5MajorE0ELSM_0ELNSL_8SaturateE0EEEEEENS4_6LayoutISC_NS5_IJNSA_ILi0EEESR_SR_EEEEENS5_IJNS4_10UnderscoreESU_SU_EEEEENS4_13SM90_TMA_LOADENS4_14ComposedLayoutINS4_7SwizzleILi2ELi4ELi3EEENS4_18smem_ptr_flag_bitsILi8EEENSQ_INS5_IJNSA_ILi8EEESF_EEENS5_IJSF_SB_EEEEEEEvNS4_8identityESX_S17_vS18_EENS_8epilogue10collective18CollectiveEpilogueINS1A_23Sm100TmaWarpSpecializedILi2ELi2ELi64ELb0ELb0EEEJSG_NS5_IJNSQ_ISE_SB_EENSQ_ISF_SB_EEEEEaSH_aSH_NS1A_6fusion15FusionCallbacksIS1E_NS1I_17LinearCombinationIaiaiLNS_15FloatRoundStyleE2EEESG_S1H_JEEENS4_5SM1004TMEM4LOAD26SM100_TMEM_LOAD_32dp32b64xESX_S17_NS4_39AutoVectorizingCopyWithAssumedAlignmentILi128EEENS4_14SM90_TMA_STOREES17_S1T_S1T_EEEvvEEEEvNT_6ParamsE,"",@"SHT_CUDA_INFO"
	.sectionflags	@""
	.align	4


	//----- nvinfo : EIATTR_CUDA_API_VERSION
	.align		4
        /*0000*/ 	.byte	0x04, 0x37
        /*0002*/ 	.short	(.L_31 - .L_30)
.L_30:
        /*0004*/ 	.word	0x00000082


	//----- nvinfo : EIATTR_KPARAM_INFO
	.align		4
.L_31:
        /*0008*/ 	.byte	0x04, 0x17
        /*000a*/ 	.short	(.L_33 - .L_32)
.L_32:
        /*000c*/ 	.word	0x00000000
        /*0010*/ 	.short	0x0000
        /*0012*/ 	.short	0x0000
        /*0014*/ 	.byte	0x00, 0xf0, 0x01, 0x20


	//----- nvinfo : EIATTR_AT_ENTRY_FRAGMENTS
	.align		4
.L_33:
        /*0018*/ 	.byte	0x04, 0x4f
        /*001a*/ 	.short	(.L_35 - .L_34)


	//   ....[0]....
.L_34:
        /*001c*/ 	.word	0x00000006


	//----- nvinfo : EIATTR_RESERVED_SMEM_USED
	.align		4
.L_35:
        /*0020*/ 	.byte	0x01, 0x41
	.zero		2


	//----- nvinfo : EIATTR_SPARSE_MMA_MASK
	.align		4
        /*0024*/ 	.byte	0x03, 0x50
        /*0026*/ 	.short	0x0000


	//----- nvinfo : EIATTR_TCGEN05_1CTA_USED
	.align		4
        /*0028*/ 	.byte	0x01, 0x51
	.zero		2


	//----- nvinfo : EIATTR_MAXREG_COUNT
	.align		4
        /*002c*/ 	.byte	0x03, 0x1b
        /*002e*/ 	.short	0x00ff


	//----- nvinfo : EIATTR_NUM_BARRIERS
	.align		4
        /*0030*/ 	.byte	0x02, 0x4c
        /*0032*/ 	.byte	0x07
	.zero		1


	//----- nvinfo : EIATTR_EXTERNS
	.align		4
        /*0034*/ 	.byte	0x04, 0x0f
        /*0036*/ 	.short	(.L_37 - .L_36)


	//   ....[0]....
	.align		4
.L_36:
        /*0038*/ 	.word	index@(__assertfail)


	//----- nvinfo : EIATTR_MERCURY_ISA_VERSION
	.align		4
.L_37:
        /*003c*/ 	.byte	0x03, 0x5f
        /*003e*/ 	.short	0x0101


	//----- nvinfo : EIATTR_INT_WARP_WIDE_INSTR_OFFSETS
	.align		4
        /*0040*/ 	.byte	0x04, 0x31
        /*0042*/ 	.short	(.L_39 - .L_38)


	//   ....[0]....
.L_38:
        /*0044*/ 	.word	0x00001d70


	//   ....[1]....
        /*0048*/ 	.word	0x00003650


	//   ....[2]....
        /*004c*/ 	.word	0x00003670


	//   ....[3]....
        /*0050*/ 	.word	0x000036a0


	//   ....[4]....
        /*0054*/ 	.word	0x00003fd0


	//   ....[5]....
        /*0058*/ 	.word	0x00004040


	//   ....[6]....
        /*005c*/ 	.word	0x00004220


	//   ....[7]....
        /*0060*/ 	.word	0x00004380


	//----- nvinfo : EIATTR_COOP_GROUP_MASK_REGIDS
	.align		4
.L_39:
        /*0064*/ 	.byte	0x04, 0x29
        /*0066*/ 	.short	(.L_41 - .L_40)


	//   ....[0]....
.L_40:
        /*0068*/ 	.word	0xffffffff


	//   ....[1]....
        /*006c*/ 	.word	0xffffffff


	//   ....[2]....
        /*0070*/ 	.word	0xffffffff


	//   ....[3]....
        /*0074*/ 	.word	0xffffffff


	//   ....[4]....
        /*0078*/ 	.word	0xffffffff


	//   ....[5]....
        /*007c*/ 	.word	0xffffffff


	//   ....[6]....
        /*0080*/ 	.word	0xffffffff


	//   ....[7]....
        /*0084*/ 	.word	0xffffffff


	//   ....[8]....
        /*0088*/ 	.word	0xffffffff


	//   ....[9]....
        /*008c*/ 	.word	0xffffffff


	//   ....[10]....
        /*0090*/ 	.word	0xffffffff


	//   ....[11]....
        /*0094*/ 	.word	0xffffffff


	//   ....[12]....
        /*0098*/ 	.word	0xffffffff


	//----- nvinfo : EIATTR_COOP_GROUP_INSTR_OFFSETS
	.align		4
.L_41:
        /*009c*/ 	.byte	0x04, 0x28
        /*009e*/ 	.short	(.L_43 - .L_42)


	//   ....[0]....
.L_42:
        /*00a0*/ 	.word	0x00000090


	//   ....[1]....
        /*00a4*/ 	.word	0x000004d0


	//   ....[2]....
        /*00a8*/ 	.word	0x00000620


	//   ....[3]....
        /*00ac*/ 	.word	0x00000780


	//   ....[4]....
        /*00b0*/ 	.word	0x00000880


	//   ....[5]....
        /*00b4*/ 	.word	0x000009f0


	//   ....[6]....
        /*00b8*/ 	.word	0x00000b90


	//   ....[7]....
        /*00bc*/ 	.word	0x00001c50


	//   ....[8]....
        /*00c0*/ 	.word	0x000029a0


	//   ....[9]....
        /*00c4*/ 	.word	0x00002bb0


	//   ....[10]....
        /*00c8*/ 	.word	0x00002be0


	//   ....[11]....
        /*00cc*/ 	.word	0x00003530


	//   ....[12]....
        /*00d0*/ 	.word	0x00003760


	//----- nvinfo : EIATTR_VRC_CTA_INIT_COUNT
	.align		4
.L_43:
        /*00d4*/ 	.byte	0x02, 0x4a
        /*00d6*/ 	.byte	0x80
	.zero		1


	//----- nvinfo : EIATTR_SYSCALL_OFFSETS
	.align		4
        /*00d8*/ 	.byte	0x04, 0x46
        /*00da*/ 	.short	(.L_45 - .L_44)


	//   ....[0]....
.L_44:
        /*00dc*/ 	.word	0x00004dc0


	//   ....[1]....
        /*00e0*/ 	.word	0x00004f00


	//   ....[2]....
        /*00e4*/ 	.word	0x00005760


	//   ....[3]....
        /*00e8*/ 	.word	0x00006d60


	//----- nvinfo : EIATTR_MBARRIER_INSTR_OFFSETS
	.align		4
.L_45:
        /*00ec*/ 	.byte	0x04, 0x39
        /*00ee*/ 	.short	(.L_47 - .L_46)


	//   ....[0]....
.L_46:
        /*00f0*/ 	.word	0x000005b0
        /*00f4*/ 	.word	0x000000ff
        /*00f8*/ 	.word	0x00000000
        /*00fc*/ 	.short	0x0100
        /*00fe*/ 	.byte	0x05
	.zero		1


	//   ....[1]....
        /*0100*/ 	.word	0x000005c0
        /*0104*/ 	.word	0x000000ff
        /*0108*/ 	.word	0x00000018
        /*010c*/ 	.short	0x0100
        /*010e*/ 	.byte	0x05
	.zero		1


	//   ....[2]....
        /*0110*/ 	.word	0x000005d0
        /*0114*/ 	.word	0x000000ff
        /*0118*/ 	.word	0x00000008
        /*011c*/ 	.short	0x0100
        /*011e*/ 	.byte	0x05
	.zero		1


	//   ....[3]....
        /*0120*/ 	.word	0x000005e0
        /*0124*/ 	.word	0x000000ff
        /*0128*/ 	.word	0x00000020
        /*012c*/ 	.short	0x0100
        /*012e*/ 	.byte	0x05
	.zero		1


	//   ....[4]....
        /*0130*/ 	.word	0x000005f0
        /*0134*/ 	.word	0x000000ff
        /*0138*/ 	.word	0x00000010
        /*013c*/ 	.short	0x0100
        /*013e*/ 	.byte	0x05
	.zero		1


	//   ....[5]....
        /*0140*/ 	.word	0x00000600
        /*0144*/ 	.word	0x000000ff
        /*0148*/ 	.word	0x00000028
        /*014c*/ 	.short	0x0100
        /*014e*/ 	.byte	0x05
	.zero		1


	//   ....[6]....
        /*0150*/ 	.word	0x00000730
        /*0154*/ 	.word	0x000000ff
        /*0158*/ 	.word	0x00000030
        /*015c*/ 	.short	0x0100
        /*015e*/ 	.byte	0x07
	.zero		1


	//   ....[7]....
        /*0160*/ 	.word	0x00000740
        /*0164*/ 	.word	0x000000ff
        /*0168*/ 	.word	0x00000040
        /*016c*/ 	.short	0x0100
        /*016e*/ 	.byte	0x07
	.zero		1


	//   ....[8]....
        /*0170*/ 	.word	0x00000750
        /*0174*/ 	.word	0x000000ff
        /*0178*/ 	.word	0x00000038
        /*017c*/ 	.short	0x0100
        /*017e*/ 	.byte	0x07
	.zero		1


	//   ....[9]....
        /*0180*/ 	.word	0x00000760
        /*0184*/ 	.word	0x000000ff
        /*0188*/ 	.word	0x00000048
        /*018c*/ 	.short	0x0100
        /*018e*/ 	.byte	0x07
	.zero		1


	//   ....[10]....
        /*0190*/ 	.word	0x00000850
        /*0194*/ 	.word	0x000000ff
        /*0198*/ 	.word	0x00000050
        /*019c*/ 	.short	0x0100
        /*019e*/ 	.byte	0x05
	.zero		1


	//   ....[11]....
        /*01a0*/ 	.word	0x00000860
        /*01a4*/ 	.word	0x000000ff
        /*01a8*/ 	.word	0x00000058
        /*01ac*/ 	.short	0x0100
        /*01ae*/ 	.byte	0x05
	.zero		1


	//   ....[12]....
        /*01b0*/ 	.word	0x000009a0
        /*01b4*/ 	.word	0x000000ff
        /*01b8*/ 	.word	0x00000060
        /*01bc*/ 	.short	0x0100
        /*01be*/ 	.byte	0x05
	.zero		1


	//   ....[13]....
        /*01c0*/ 	.word	0x000009b0
        /*01c4*/ 	.word	0x000000ff
        /*01c8*/ 	.word	0x00000070
        /*01cc*/ 	.short	0x0100
        /*01ce*/ 	.byte	0x05
	.zero		1


	//   ....[14]....
        /*01d0*/ 	.word	0x000009c0
        /*01d4*/ 	.word	0x000000ff
        /*01d8*/ 	.word	0x00000068
        /*01dc*/ 	.short	0x0100
        /*01de*/ 	.byte	0x05
	.zero		1


	//   ....[15]....
        /*01e0*/ 	.word	0x000009d0
        /*01e4*/ 	.word	0x000000ff
        /*01e8*/ 	.word	0x00000078
        /*01ec*/ 	.short	0x0100
        /*01ee*/ 	.byte	0x05
	.zero		1


	//   ....[16]....
        /*01f0*/ 	.word	0x00000b00
        /*01f4*/ 	.word	0x000000ff
        /*01f8*/ 	.word	0x00000080
        /*01fc*/ 	.short	0x0100
        /*01fe*/ 	.byte	0x07
	.zero		1


	//   ....[17]....
        /*0200*/ 	.word	0x00000b10
        /*0204*/ 	.word	0x000000ff
        /*0208*/ 	.word	0x000000a0
        /*020c*/ 	.short	0x0100
        /*020e*/ 	.byte	0x07
	.zero		1


	//   ....[18]....
        /*0210*/ 	.word	0x00000b20
        /*0214*/ 	.word	0x000000ff
        /*0218*/ 	.word	0x00000088
        /*021c*/ 	.short	0x0100
        /*021e*/ 	.byte	0x07
	.zero		1


	//   ....[19]....
        /*0220*/ 	.word	0x00000b30
        /*0224*/ 	.word	0x000000ff
        /*0228*/ 	.word	0x000000a8
        /*022c*/ 	.short	0x0100
        /*022e*/ 	.byte	0x07
	.zero		1


	//   ....[20]....
        /*0230*/ 	.word	0x00000b40
        /*0234*/ 	.word	0x000000ff
        /*0238*/ 	.word	0x00000090
        /*023c*/ 	.short	0x0100
        /*023e*/ 	.byte	0x07
	.zero		1


	//   ....[21]....
        /*0240*/ 	.word	0x00000b50
        /*0244*/ 	.word	0x000000ff
        /*0248*/ 	.word	0x000000b0
        /*024c*/ 	.short	0x0100
        /*024e*/ 	.byte	0x07
	.zero		1


	//   ....[22]....
        /*0250*/ 	.word	0x00000b60
        /*0254*/ 	.word	0x000000ff
        /*0258*/ 	.word	0x00000098
        /*025c*/ 	.short	0x0100
        /*025e*/ 	.byte	0x07
	.zero		1


	//   ....[23]....
        /*0260*/ 	.word	0x00000b70
        /*0264*/ 	.word	0x000000ff
        /*0268*/ 	.word	0x000000b8
        /*026c*/ 	.short	0x0100
        /*026e*/ 	.byte	0x07
	.zero		1


	//   ....[24]....
        /*0270*/ 	.word	0x00000c60
        /*0274*/ 	.word	0x000000ff
        /*0278*/ 	.word	0x000000c0
        /*027c*/ 	.short	0x0100
        /*027e*/ 	.byte	0x05
	.zero		1


	//   ....[25]....
        /*0280*/ 	.word	0x00000c70
        /*0284*/ 	.word	0x000000ff
        /*0288*/ 	.word	0x000000d0
        /*028c*/ 	.short	0x0100
        /*028e*/ 	.byte	0x05
	.zero		1


	//   ....[26]....
        /*0290*/ 	.word	0x00000c80
        /*0294*/ 	.word	0x000000ff
        /*0298*/ 	.word	0x000000c8
        /*029c*/ 	.short	0x0100
        /*029e*/ 	.byte	0x05
	.zero		1


	//   ....[27]....
        /*02a0*/ 	.word	0x00000c90
        /*02a4*/ 	.word	0x000000ff
        /*02a8*/ 	.word	0x000000d8
        /*02ac*/ 	.short	0x0100
        /*02ae*/ 	.byte	0x05
	.zero		1


	//   ....[28]....
        /*02b0*/ 	.word	0x00001570
        /*02b4*/ 	.word	0x00000003
        /*02b8*/ 	.word	0x000000d0
        /*02bc*/ 	.short	0x010a
        /*02be*/ 	.byte	0xff
	.zero		1


	//   ....[29]....
        /*02c0*/ 	.word	0x000015a0
        /*02c4*/ 	.word	0x00000003
        /*02c8*/ 	.word	0x000000c0
        /*02cc*/ 	.short	0x0101
        /*02ce*/ 	.byte	0xff
	.zero		1


	//   ....[30]....
        /*02d0*/ 	.word	0x00001670
        /*02d4*/ 	.word	0x000000ff
        /*02d8*/ 	.word	0x00000018
        /*02dc*/ 	.short	0x010a
        /*02de*/ 	.byte	0x08
	.zero		1


	//   ....[31]....
        /*02e0*/ 	.word	0x00001710
        /*02e4*/ 	.word	0x000000ff
        /*02e8*/ 	.word	0x00000018
        /*02ec*/ 	.short	0x010a
        /*02ee*/ 	.byte	0x21
	.zero		1


	//   ....[32]....
        /*02f0*/ 	.word	0x00001870
        /*02f4*/ 	.word	0x000000ff
        /*02f8*/ 	.word	0x00000018
        /*02fc*/ 	.short	0x010a
        /*02fe*/ 	.byte	0x08
	.zero		1


	//   ....[33]....
        /*0300*/ 	.word	0x00001960
        /*0304*/ 	.word	0x000000ff
        /*0308*/ 	.word	0x00000058
        /*030c*/ 	.short	0x0101
        /*030e*/ 	.byte	0x04
	.zero		1


	//   ....[34]....
        /*0310*/ 	.word	0x00001980
        /*0314*/ 	.word	0x000000ff
        /*0318*/ 	.word	0x00000018
        /*031c*/ 	.short	0x010a
        /*031e*/ 	.byte	0x08
	.zero		1


	//   ....[35]....
        /*0320*/ 	.word	0x00001a00
        /*0324*/ 	.word	0x000000ff
        /*0328*/ 	.word	0x00000018
        /*032c*/ 	.short	0x010a
        /*032e*/ 	.byte	0x11
	.zero		1


	//   ....[36]....
        /*0330*/ 	.word	0x00001b60
        /*0334*/ 	.word	0x000000ff
        /*0338*/ 	.word	0x00000018
        /*033c*/ 	.short	0x010a
        /*033e*/ 	.byte	0x08
	.zero		1


	//   ....[37]....
        /*0340*/ 	.word	0x00001c80
        /*0344*/ 	.word	0x00000002
        /*0348*/ 	.word	0x00000060
        /*034c*/ 	.short	0x010a
        /*034e*/ 	.byte	0xff
	.zero		1


	//   ....[38]....
        /*0350*/ 	.word	0x00001d40
        /*0354*/ 	.word	0x00000002
        /*0358*/ 	.word	0x00000000
        /*035c*/ 	.short	0x0101
        /*035e*/ 	.byte	0xff
	.zero		1


	//   ....[39]....
        /*0360*/ 	.word	0x000022a0
        /*0364*/ 	.word	0x000000ff
        /*0368*/ 	.word	0x00000000
        /*036c*/ 	.short	0x010a
        /*036e*/ 	.byte	0x05
	.zero		1


	//   ....[40]....
        /*0370*/ 	.word	0x00002330
        /*0374*/ 	.word	0x000000ff
        /*0378*/ 	.word	0x00000000
        /*037c*/ 	.short	0x010a
        /*037e*/ 	.byte	0x05
	.zero		1


	//   ....[41]....
        /*0380*/ 	.word	0x000023d0
        /*0384*/ 	.word	0x00000000
        /*0388*/ 	.word	0x00000000
        /*038c*/ 	.short	0x010a
        /*038e*/ 	.byte	0xff
	.zero		1


	//   ....[42]....
        /*0390*/ 	.word	0x000024f0
        /*0394*/ 	.word	0x00000000
        /*0398*/ 	.word	0x000000c0
        /*039c*/ 	.short	0x010a
        /*039e*/ 	.byte	0xff
	.zero		1


	//   ....[43]....
        /*03a0*/ 	.word	0x00002550
        /*03a4*/ 	.word	0x00000004
        /*03a8*/ 	.word	0x00000000
        /*03ac*/ 	.short	0x0101
        /*03ae*/ 	.byte	0xff
	.zero		1


	//   ....[44]....
        /*03b0*/ 	.word	0x00002570
        /*03b4*/ 	.word	0x000000ff
        /*03b8*/ 	.word	0x00000070
        /*03bc*/ 	.short	0x010a
        /*03be*/ 	.byte	0x05
	.zero		1


	//   ....[45]....
        /*03c0*/ 	.word	0x00002690
        /*03c4*/ 	.word	0x00000000
        /*03c8*/ 	.word	0x00000060
        /*03cc*/ 	.short	0x010a
        /*03ce*/ 	.byte	0xff
	.zero		1


	//   ....[46]....
        /*03d0*/ 	.word	0x000027a0
        /*03d4*/ 	.word	0x00000000
        /*03d8*/ 	.word	0x00000000
        /*03dc*/ 	.short	0x0101
        /*03de*/ 	.byte	0xff
	.zero		1


	//   ....[47]....
        /*03e0*/ 	.word	0x00002830
        /*03e4*/ 	.word	0x000000ff
        /*03e8*/ 	.word	0x00000070
        /*03ec*/ 	.short	0x0106
        /*03ee*/ 	.byte	0x05
	.zero		1


	//   ....[48]....
        /*03f0*/ 	.word	0x00002850
        /*03f4*/ 	.word	0x000000ff
        /*03f8*/ 	.word	0x00000070
        /*03fc*/ 	.short	0x010a
        /*03fe*/ 	.byte	0x05
	.zero		1


	//   ....[49]....
        /*0400*/ 	.word	0x000028e0
        /*0404*/ 	.word	0x000000ff
        /*0408*/ 	.word	0x00000070
        /*040c*/ 	.short	0x0106
        /*040e*/ 	.byte	0x04
	.zero		1


	//   ....[50]....
        /*0410*/ 	.word	0x00002920
        /*0414*/ 	.word	0x00000000
        /*0418*/ 	.word	0x00000070
        /*041c*/ 	.short	0x010a
        /*041e*/ 	.byte	0xff
	.zero		1


	//   ....[51]....
        /*0420*/ 	.word	0x00002e20
        /*0424*/ 	.word	0x00000000
        /*0428*/ 	.word	0x00000060
        /*042c*/ 	.short	0x010a
        /*042e*/ 	.byte	0xff
	.zero		1


	//   ....[52]....
        /*0430*/ 	.word	0x00002f30
        /*0434*/ 	.word	0x00000003
        /*0438*/ 	.word	0x00000000
        /*043c*/ 	.short	0x0101
        /*043e*/ 	.byte	0xff
	.zero		1


	//   ....[53]....
        /*0440*/ 	.word	0x00002f40
        /*0444*/ 	.word	0x000000ff
        /*0448*/ 	.word	0x00000000
        /*044c*/ 	.short	0x010a
        /*044e*/ 	.byte	0x04
	.zero		1


	//   ....[54]....
        /*0450*/ 	.word	0x00002f60
        /*0454*/ 	.word	0x000000ff
        /*0458*/ 	.word	0x000000a0
        /*045c*/ 	.short	0x010a
        /*045e*/ 	.byte	0x08
	.zero		1


	//   ....[55]....
        /*0460*/ 	.word	0x00003030
        /*0464*/ 	.word	0x000000ff
        /*0468*/ 	.word	0x00000000
        /*046c*/ 	.short	0x010a
        /*046e*/ 	.byte	0x07
	.zero		1


	//   ....[56]....
        /*0470*/ 	.word	0x00003170
        /*0474*/ 	.word	0x000000ff
        /*0478*/ 	.word	0x00000000
        /*047c*/ 	.short	0x010a
        /*047e*/ 	.byte	0x04
	.zero		1


	//   ....[57]....
        /*0480*/ 	.word	0x00003360
        /*0484*/ 	.word	0x000000ff
        /*0488*/ 	.word	0x00000000
        /*048c*/ 	.short	0x010a
        /*048e*/ 	.byte	0x05
	.zero		1


	//   ....[58]....
        /*0490*/ 	.word	0x000033f0
        /*0494*/ 	.word	0x000000ff
        /*0498*/ 	.word	0x00000000
        /*049c*/ 	.short	0x010a
        /*049e*/ 	.byte	0x05
	.zero		1


	//   ....[59]....
        /*04a0*/ 	.word	0x00003480
        /*04a4*/ 	.word	0x000000ff
        /*04a8*/ 	.word	0x00000000
        /*04ac*/ 	.short	0x010a
        /*04ae*/ 	.byte	0x05
	.zero		1


	//   ....[60]....
        /*04b0*/ 	.word	0x00003510
        /*04b4*/ 	.word	0x000000ff
        /*04b8*/ 	.word	0x00000000
        /*04bc*/ 	.short	0x010a
        /*04be*/ 	.byte	0x07
	.zero		1


	//   ....[61]....
        /*04c0*/ 	.word	0x00003970
        /*04c4*/ 	.word	0x00000000
        /*04c8*/ 	.word	0x00000060
        /*04cc*/ 	.short	0x010a
        /*04ce*/ 	.byte	0xff
	.zero		1


	//   ....[62]....
        /*04d0*/ 	.word	0x00003a30
        /*04d4*/ 	.word	0x00000000
        /*04d8*/ 	.word	0x00000000
        /*04dc*/ 	.short	0x0101
        /*04de*/ 	.byte	0xff
	.zero		1


	//   ....[63]....
        /*04e0*/ 	.word	0x00003d50
        /*04e4*/ 	.word	0x000000ff
        /*04e8*/ 	.word	0x00000058
        /*04ec*/ 	.short	0x010a
        /*04ee*/ 	.byte	0x07
	.zero		1


	//   ....[64]....
        /*04f0*/ 	.word	0x00003f40
        /*04f4*/ 	.word	0x000000ff
        /*04f8*/ 	.word	0x00000040
        /*04fc*/ 	.short	0x010a
        /*04fe*/ 	.byte	0x07
	.zero		1


	//   ....[65]....
        /*0500*/ 	.word	0x00004110
        /*0504*/ 	.word	0x000000ff
        /*0508*/ 	.word	0x00000030
        /*050c*/ 	.short	0x010b
        /*050e*/ 	.byte	0x07
	.zero		1


	//   ....[66]....
        /*0510*/ 	.word	0x00004180
        /*0514*/ 	.word	0x000000ff
        /*0518*/ 	.word	0x00000000
        /*051c*/ 	.short	0x0101
        /*051e*/ 	.byte	0x08
	.zero		1


	//   ....[67]....
        /*0520*/ 	.word	0x000041b0
        /*0524*/ 	.word	0x000000ff
        /*0528*/ 	.word	0x00000048
        /*052c*/ 	.short	0x010a
        /*052e*/ 	.byte	0x07
	.zero		1


	//   ....[68]....
        /*0530*/ 	.word	0x000043c0
        /*0534*/ 	.word	0x000000ff
        /*0538*/ 	.word	0x00000038
        /*053c*/ 	.short	0x010b
        /*053e*/ 	.byte	0x07
	.zero		1


	//   ....[69]....
        /*0540*/ 	.word	0x000043e0
        /*0544*/ 	.word	0x000000ff
        /*0548*/ 	.word	0x00000000
        /*054c*/ 	.short	0x0101
        /*054e*/ 	.byte	0x0d
	.zero		1


	//   ....[70]....
        /*0550*/ 	.word	0x00004410
        /*0554*/ 	.word	0x000000ff
        /*0558*/ 	.word	0x00000040
        /*055c*/ 	.short	0x010a
        /*055e*/ 	.byte	0x07
	.zero		1


	//   ....[71]....
        /*0560*/ 	.word	0x00004450
        /*0564*/ 	.word	0x00000000
        /*0568*/ 	.word	0x00000048
        /*056c*/ 	.short	0x010a
        /*056e*/ 	.byte	0xff
	.zero		1


	//   ....[72]....
        /*0570*/ 	.word	0x00004790
        /*0574*/ 	.word	0x00000000
        /*0578*/ 	.word	0x00000060
        /*057c*/ 	.short	0x010a
        /*057e*/ 	.byte	0xff
	.zero		1


	//   ....[73]....
        /*0580*/ 	.word	0x000048a0
        /*0584*/ 	.word	0x00000000
        /*0588*/ 	.word	0x00000000
        /*058c*/ 	.short	0x0101
        /*058e*/ 	.byte	0xff
	.zero		1


	//   ....[74]....
        /*0590*/ 	.word	0x00005300
        /*0594*/ 	.word	0x00000003
        /*0598*/ 	.word	0x00000030
        /*059c*/ 	.short	0x010a
        /*059e*/ 	.byte	0xff
	.zero		1


	//   ....[75]....
        /*05a0*/ 	.word	0x00005340
        /*05a4*/ 	.word	0x00000074
        /*05a8*/ 	.word	0x00000080
        /*05ac*/ 	.short	0x010a
        /*05ae*/ 	.byte	0xff
	.zero		1


	//   ....[76]....
        /*05b0*/ 	.word	0x00005480
        /*05b4*/ 	.word	0x00000003
        /*05b8*/ 	.word	0x00000030
        /*05bc*/ 	.short	0x010a
        /*05be*/ 	.byte	0xff
	.zero		1


	//   ....[77]....
        /*05c0*/ 	.word	0x000055c0
        /*05c4*/ 	.word	0x00000000
        /*05c8*/ 	.word	0x00000000
        /*05cc*/ 	.short	0x0101
        /*05ce*/ 	.byte	0xff
	.zero		1


	//   ....[78]....
        /*05d0*/ 	.word	0x00005640
        /*05d4*/ 	.word	0x00000074
        /*05d8*/ 	.word	0x00000080
        /*05dc*/ 	.short	0x010a
        /*05de*/ 	.byte	0xff
	.zero		1


	//   ....[79]....
        /*05e0*/ 	.word	0x000069d0
        /*05e4*/ 	.word	0x0000007d
        /*05e8*/ 	.word	0x00000030
        /*05ec*/ 	.short	0x010a
        /*05ee*/ 	.byte	0xff
	.zero		1


	//   ....[80]....
        /*05f0*/ 	.word	0x00006aa0
        /*05f4*/ 	.word	0x0000007d
        /*05f8*/ 	.word	0x00000030
        /*05fc*/ 	.short	0x010a
        /*05fe*/ 	.byte	0xff
	.zero		1


	//   ....[81]....
        /*0600*/ 	.word	0x00006be0
        /*0604*/ 	.word	0x00000000
        /*0608*/ 	.word	0x00000000
        /*060c*/ 	.short	0x0101
        /*060e*/ 	.byte	0xff
	.zero		1


	//   ....[82]....
        /*0610*/ 	.word	0x00007020
        /*0614*/ 	.word	0x000000ff
        /*0618*/ 	.word	0x00000000
        /*061c*/ 	.short	0x0101
        /*061e*/ 	.byte	0x05
	.zero		1


	//   ....[83]....
        /*0620*/ 	.word	0x00008160
        /*0624*/ 	.word	0x00000003
        /*0628*/ 	.word	0x000000d0
        /*062c*/ 	.short	0x010a
        /*062e*/ 	.byte	0xff
	.zero		1


	//   ....[84]....
        /*0630*/ 	.word	0x000081c0
        /*0634*/ 	.word	0x00000002
        /*0638*/ 	.word	0x00000018
        /*063c*/ 	.short	0x010a
        /*063e*/ 	.byte	0xff
	.zero		1


	//   ....[85]....
        /*0640*/ 	.word	0x00008220
        /*0644*/ 	.word	0x00000002
        /*0648*/ 	.word	0x00000018
        /*064c*/ 	.short	0x010a
        /*064e*/ 	.byte	0xff
	.zero		1


	//   ....[86]....
        /*0650*/ 	.word	0x00008270
        /*0654*/ 	.word	0x00000002
        /*0658*/ 	.word	0x00000060
        /*065c*/ 	.short	0x010a
        /*065e*/ 	.byte	0xff
	.zero		1


	//   ....[87]....
        /*0660*/ 	.word	0x000082d0
        /*0664*/ 	.word	0x00000000
        /*0668*/ 	.word	0x00000000
        /*066c*/ 	.short	0x010a
        /*066e*/ 	.byte	0xff
	.zero		1


	//   ....[88]....
        /*0670*/ 	.word	0x00008330
        /*0674*/ 	.word	0x00000000
        /*0678*/ 	.word	0x00000000
        /*067c*/ 	.short	0x010a
        /*067e*/ 	.byte	0xff
	.zero		1


	//   ....[89]....
        /*0680*/ 	.word	0x00008380
        /*0684*/ 	.word	0x00000000
        /*0688*/ 	.word	0x000000c0
        /*068c*/ 	.short	0x010a
        /*068e*/ 	.byte	0xff
	.zero		1


	//   ....[90]....
        /*0690*/ 	.word	0x000083e0
        /*0694*/ 	.word	0x00000000
        /*0698*/ 	.word	0x00000070
        /*069c*/ 	.short	0x010a
        /*069e*/ 	.byte	0xff
	.zero		1


	//   ....[91]....
        /*06a0*/ 	.word	0x00008430
        /*06a4*/ 	.word	0x00000000
        /*06a8*/ 	.word	0x00000060
        /*06ac*/ 	.short	0x010a
        /*06ae*/ 	.byte	0xff
	.zero		1


	//   ....[92]....
        /*06b0*/ 	.word	0x00008490
        /*06b4*/ 	.word	0x00000000
        /*06b8*/ 	.word	0x00000070
        /*06bc*/ 	.short	0x010a
        /*06be*/ 	.byte	0xff
	.zero		1


	//   ....[93]....
        /*06c0*/ 	.word	0x000084e0
        /*06c4*/ 	.word	0x00000000
        /*06c8*/ 	.word	0x00000060
        /*06cc*/ 	.short	0x010a
        /*06ce*/ 	.byte	0xff
	.zero		1


	//   ....[94]....
        /*06d0*/ 	.word	0x00008540
        /*06d4*/ 	.word	0x00000003
        /*06d8*/ 	.word	0x000000a0
        /*06dc*/ 	.short	0x010a
        /*06de*/ 	.byte	0xff
	.zero		1


	//   ....[95]....
        /*06e0*/ 	.word	0x000085a0
        /*06e4*/ 	.word	0x00000000
        /*06e8*/ 	.word	0x00000000
        /*06ec*/ 	.short	0x010a
        /*06ee*/ 	.byte	0xff
	.zero		1


	//   ....[96]....
        /*06f0*/ 	.word	0x00008600
        /*06f4*/ 	.word	0x00000000
        /*06f8*/ 	.word	0x00000000
        /*06fc*/ 	.short	0x010a
        /*06fe*/ 	.byte	0xff
	.zero		1


	//   ....[97]....
        /*0700*/ 	.word	0x00008660
        /*0704*/ 	.word	0x00000000
        /*0708*/ 	.word	0x00000000
        /*070c*/ 	.short	0x010a
        /*070e*/ 	.byte	0xff
	.zero		1


	//   ....[98]....
        /*0710*/ 	.word	0x000086c0
        /*0714*/ 	.word	0x00000000
        /*0718*/ 	.word	0x00000000
        /*071c*/ 	.short	0x010a
        /*071e*/ 	.byte	0xff
	.zero		1


	//   ....[99]....
        /*0720*/ 	.word	0x00008720
        /*0724*/ 	.word	0x00000000
        /*0728*/ 	.word	0x00000000
        /*072c*/ 	.short	0x010a
        /*072e*/ 	.byte	0xff
	.zero		1


	//   ....[100]....
        /*0730*/ 	.word	0x00008770
        /*0734*/ 	.word	0x00000000
        /*0738*/ 	.word	0x00000060
        /*073c*/ 	.short	0x010a
        /*073e*/ 	.byte	0xff
	.zero		1


	//   ....[101]....
        /*0740*/ 	.word	0x000087d0
        /*0744*/ 	.word	0x00000000
        /*0748*/ 	.word	0x00000058
        /*074c*/ 	.short	0x010a
        /*074e*/ 	.byte	0xff
	.zero		1


	//   ....[102]....
        /*0750*/ 	.word	0x00008830
        /*0754*/ 	.word	0x00000003
        /*0758*/ 	.word	0x00000040
        /*075c*/ 	.short	0x010a
        /*075e*/ 	.byte	0xff
	.zero		1


	//   ....[103]....
        /*0760*/ 	.word	0x00008890
        /*0764*/ 	.word	0x00000003
        /*0768*/ 	.word	0x00000048
        /*076c*/ 	.short	0x010a
        /*076e*/ 	.byte	0xff
	.zero		1


	//   ....[104]....
        /*0770*/ 	.word	0x000088f0
        /*0774*/ 	.word	0x00000000
        /*0778*/ 	.word	0x00000040
        /*077c*/ 	.short	0x010a
        /*077e*/ 	.byte	0xff
	.zero		1


	//   ....[105]....
        /*0780*/ 	.word	0x00008940
        /*0784*/ 	.word	0x00000000
        /*0788*/ 	.word	0x00000060
        /*078c*/ 	.short	0x010a
        /*078e*/ 	.byte	0xff
	.zero		1


	//   ....[106]....
        /*0790*/ 	.word	0x00008990
        /*0794*/ 	.word	0x00000003
        /*0798*/ 	.word	0x00000030
        /*079c*/ 	.short	0x010a
        /*079e*/ 	.byte	0xff
	.zero		1


	//   ....[107]....
        /*07a0*/ 	.word	0x000089e0
        /*07a4*/ 	.word	0x00000074
        /*07a8*/ 	.word	0x00000080
        /*07ac*/ 	.short	0x010a
        /*07ae*/ 	.byte	0xff
	.zero		1


	//   ....[108]....
        /*07b0*/ 	.word	0x00008a30
        /*07b4*/ 	.word	0x0000007d
        /*07b8*/ 	.word	0x00000030
        /*07bc*/ 	.short	0x010a
        /*07be*/ 	.byte	0xff
	.zero		1


	//----- nvinfo : EIATTR_NUM_MBARRIERS
	.align		4
.L_47:
        /*07c0*/ 	.byte	0x03, 0x38
        /*07c2*/ 	.short	0x001c


	//----- nvinfo : EIATTR_EXIT_INSTR_OFFSETS
	.align		4
        /*07c4*/ 	.byte	0x04, 0x1c
        /*07c6*/ 	.short	(.L_49 - .L_48)


	//   ....[0]....
.L_48:
        /*07c8*/ 	.word	0x00002400


	//   ....[1]....
        /*07cc*/ 	.word	0x000028f0


	//   ....[2]....
        /*07d0*/ 	.word	0x00002950


	//   ....[3]....
        /*07d4*/ 	.word	0x00003770


	//   ....[4]....
        /*07d8*/ 	.word	0x00004480


	//   ....[5]....
        /*07dc*/ 	.word	0x000044c0


	//   ....[6]....
        /*07e0*/ 	.word	0x00008150


	//----- nvinfo : EIATTR_MAX_THREADS
	.align		4
.L_49:
        /*07e4*/ 	.byte	0x04, 0x05
        /*07e6*/ 	.short	(.L_51 - .L_50)
.L_50:
        /*07e8*/ 	.word	0x00000100
        /*07ec*/ 	.word	0x00000001
        /*07f0*/ 	.word	0x00000001


	//----- nvinfo : EIATTR_CRS_STACK_SIZE
	.align		4
.L_51:
        /*07f4*/ 	.byte	0x04, 0x1e
        /*07f6*/ 	.short	(.L_53 - .L_52)
.L_52:
        /*07f8*/ 	.word	0x00000000


	//----- nvinfo : EIATTR_CBANK_PARAM_SIZE
	.align		4
.L_53:
        /*07fc*/ 	.byte	0x03, 0x19
        /*07fe*/ 	.short	0x0800


	//----- nvinfo : EIATTR_PARAM_CBANK
	.align		4
        /*0800*/ 	.byte	0x04, 0x0a
        /*0802*/ 	.short	(.L_55 - .L_54)
	.align		4
.L_54:
        /*0804*/ 	.word	index@(.nv.constant0._ZN7cutlass13device_kernelINS_4gemm6kernel13GemmUniversalIN4cute5tupleIJiiiiEEENS1_10collective13CollectiveMmaINS1_35MainloopSm100TmaUmmaWarpSpecializedILi3ELi2ELi4ENS5_IJNS4_1CILi1EEESB_SB_EEEEENS5_IJNSA_ILi128EEESE_NSA_ILi64EEEEEEaNS5_IJlSB_lEEEaSH_NS4_8TiledMMAINS4_8MMA_AtomIJNS4_15SM100_MMA_S8_SSIaaiLi128ELi128ELNS4_4UMMA5MajorE0ELSM_0ELNSL_8SaturateE0EEEEEENS4_6LayoutISC_NS5_IJNSA_ILi0EEESR_SR_EEEEENS5_IJNS4_10UnderscoreESU_SU_EEEEENS4_13SM90_TMA_LOADENS4_14ComposedLayoutINS4_7SwizzleILi2ELi4ELi3EEENS4_18smem_ptr_flag_bitsILi8EEENSQ_INS5_IJNSA_ILi8EEESF_EEENS5_IJSF_SB_EEEEEEEvNS4_8identityESX_S17_vS18_EENS_8epilogue10collective18CollectiveEpilogueINS1A_23Sm100TmaWarpSpecializedILi2ELi2ELi64ELb0ELb0EEEJSG_NS5_IJNSQ_ISE_SB_EENSQ_ISF_SB_EEEEEaSH_aSH_NS1A_6fusion15FusionCallbacksIS1E_NS1I_17LinearCombinationIaiaiLNS_15FloatRoundStyleE2EEESG_S1H_JEEENS4_5SM1004TMEM4LOAD26SM100_TMEM_LOAD_32dp32b64xESX_S17_NS4_39AutoVectorizingCopyWithAssumedAlignmentILi128EEENS4_14SM90_TMA_STOREES17_S1T_S1T_EEEvvEEEEvNT_6ParamsE)
        /*0808*/ 	.short	0x0380
        /*080a*/ 	.short	0x0800


	//----- nvinfo : EIATTR_SW_WAR
	.align		4
.L_55:
        /*080c*/ 	.byte	0x04, 0x36
        /*080e*/ 	.short	(.L_57 - .L_56)
.L_56:
        /*0810*/ 	.word	0x00000008
.L_57:


//--------------------- .nv.callgraph             --------------------------
	.section	.nv.callgraph,"",@"SHT_CUDA_CALLGRAPH"
	.align	4
	.sectionentsize	8
	.align		4
        /*0000*/ 	.word	0x00000000
	.align		4
        /*0004*/ 	.word	0xffffffff
	.align		4
        /*0008*/ 	.word	index@(_ZN7cutlass13device_kernelINS_4gemm6kernel13GemmUniversalIN4cute5tupleIJiiiiEEENS1_10collective13CollectiveMmaINS1_35MainloopSm100TmaUmmaWarpSpecializedILi3ELi2ELi4ENS5_IJNS4_1CILi1EEESB_SB_EEEEENS5_IJNSA_ILi128EEESE_NSA_ILi64EEEEEEaNS5_IJlSB_lEEEaSH_NS4_8TiledMMAINS4_8MMA_AtomIJNS4_15SM100_MMA_S8_SSIaaiLi128ELi128ELNS4_4UMMA5MajorE0ELSM_0ELNSL_8SaturateE0EEEEEENS4_6LayoutISC_NS5_IJNSA_ILi0EEESR_SR_EEEEENS5_IJNS4_10UnderscoreESU_SU_EEEEENS4_13SM90_TMA_LOADENS4_14ComposedLayoutINS4_7SwizzleILi2ELi4ELi3EEENS4_18smem_ptr_flag_bitsILi8EEENSQ_INS5_IJNSA_ILi8EEESF_EEENS5_IJSF_SB_EEEEEEEvNS4_8identityESX_S17_vS18_EENS_8epilogue10collective18CollectiveEpilogueINS1A_23Sm100TmaWarpSpecializedILi2ELi2ELi64ELb0ELb0EEEJSG_NS5_IJNSQ_ISE_SB_EENSQ_ISF_SB_EEEEEaSH_aSH_NS1A_6fusion15FusionCallbacksIS1E_NS1I_17LinearCombinationIaiaiLNS_15FloatRoundStyleE2EEESG_S1H_JEEENS4_5SM1004TMEM4LOAD26SM100_TMEM_LOAD_32dp32b64xESX_S17_NS4_39AutoVectorizingCopyWithAssumedAlignmentILi128EEENS4_14SM90_TMA_STOREES17_S1T_S1T_EEEvvEEEEvNT_6ParamsE)
	.align		4
        /*000c*/ 	.word	index@(__assertfail)
	.align		4
        /*0010*/ 	.word	0x00000000
	.align		4
        /*0014*/ 	.word	0xfffffffe
	.align		4
        /*0018*/ 	.word	0x00000000
	.align		4
        /*001c*/ 	.word	0xfffffffd
	.align		4
        /*0020*/ 	.word	0x00000000
	.align		4
        /*0024*/ 	.word	0xfffffffc


//--------------------- .nv.constant4             --------------------------
	.section	.nv.constant4,"a",@progbits
	.align	8
	.align		8
.nv.constant4:
        /*0000*/ 	.dword	__assertfail
	.align		8
        /*0008*/ 	.dword	__unnamed_1
	.align		8
        /*0010*/ 	.dword	__unnamed_2
	.align		8
        /*0018*/ 	.dword	_ZN39_INTERNAL_9e7df6f9_4_k_cu_66ec5898_93714cuda3std3__45__cpo5beginE
	.align		8
        /*0020*/ 	.dword	_ZN39_INTERNAL_9e7df6f9_4_k_cu_66ec5898_93714cuda3std3__45__cpo3endE
	.align		8
        /*0028*/ 	.dword	_ZN39_INTERNAL_9e7df6f9_4_k_cu_66ec5898_93714cuda3std3__45__cpo6cbeginE
	.align		8
        /*0030*/ 	.dword	_ZN39_INTERNAL_9e7df6f9_4_k_cu_66ec5898_93714cuda3std3__45__cpo4cendE
	.align		8
        /*0038*/ 	.dword	_ZN39_INTERNAL_9e7df6f9_4_k_cu_66ec5898_93714cuda3std3__441_GLOBAL__N__9e7df6f9_4_k_cu_66ec5898_93716ignoreE
	.align		8
        /*0040*/ 	.dword	_ZN39_INTERNAL_9e7df6f9_4_k_cu_66ec5898_93714cuda3std3__419piecewise_constructE
	.align		8
        /*0048*/ 	.dword	_ZN39_INTERNAL_9e7df6f9_4_k_cu_66ec5898_93714cuda3std3__48in_placeE
	.align		8
        /*0050*/ 	.dword	_ZN39_INTERNAL_9e7df6f9_4_k_cu_66ec5898_93714cuda3std6ranges3__45__cpo4swapE
	.align		8
        /*0058*/ 	.dword	_ZN39_INTERNAL_9e7df6f9_4_k_cu_66ec5898_93714cuda3std6ranges3__45__cpo9iter_moveE
	.align		8
        /*0060*/ 	.dword	_ZN39_INTERNAL_9e7df6f9_4_k_cu_66ec5898_93714cute7productE
	.align		8
        /*0068*/ 	.dword	_ZN39_INTERNAL_9e7df6f9_4_k_cu_66ec5898_93714cute1_E
	.align		8
        /*0070*/ 	.dword	$str$25
	.align		8
        /*0078*/ 	.dword	$str$26
	.align		8
        /*0080*/ 	.dword	$str$27
	.align		8
        /*0088*/ 	.dword	$str$28


//--------------------- .text._ZN7cutlass13device_kernelINS_4gemm6kernel13GemmUniversalIN4cute5tupleIJiiiiEEENS1_10collective13CollectiveMmaINS1_35MainloopSm100TmaUmmaWarpSpecializedILi3ELi2ELi4ENS5_IJNS4_1CILi1EEESB_SB_EEEEENS5_IJNSA_ILi128EEESE_NSA_ILi64EEEEEEaNS5_IJlSB_lEEEaSH_NS4_8TiledMMAINS4_8MMA_AtomIJNS4_15SM100_MMA_S8_SSIaaiLi128ELi128ELNS4_4UMMA5MajorE0ELSM_0ELNSL_8SaturateE0EEEEEENS4_6LayoutISC_NS5_IJNSA_ILi0EEESR_SR_EEEEENS5_IJNS4_10UnderscoreESU_SU_EEEEENS4_13SM90_TMA_LOADENS4_14ComposedLayoutINS4_7SwizzleILi2ELi4ELi3EEENS4_18smem_ptr_flag_bitsILi8EEENSQ_INS5_IJNSA_ILi8EEESF_EEENS5_IJSF_SB_EEEEEEEvNS4_8identityESX_S17_vS18_EENS_8epilogue10collective18CollectiveEpilogueINS1A_23Sm100TmaWarpSpecializedILi2ELi2ELi64ELb0ELb0EEEJSG_NS5_IJNSQ_ISE_SB_EENSQ_ISF_SB_EEEEEaSH_aSH_NS1A_6fusion15FusionCallbacksIS1E_NS1I_17LinearCombinationIaiaiLNS_15FloatRoundStyleE2EEESG_S1H_JEEENS4_5SM1004TMEM4LOAD26SM100_TMEM_LOAD_32dp32b64xESX_S17_NS4_39AutoVectorizingCopyWithAssumedAlignmentILi128EEENS4_14SM90_TMA_STOREES17_S1T_S1T_EEEvvEEEEvNT_6ParamsE --------------------------
	.section	.text._ZN7cutlass13device_kernelINS_4gemm6kernel13GemmUniversalIN4cute5tupleIJiiiiEEENS1_10collective13CollectiveMmaINS1_35MainloopSm100TmaUmmaWarpSpecializedILi3ELi2ELi4ENS5_IJNS4_1CILi1EEESB_SB_EEEEENS5_IJNSA_ILi128EEESE_NSA_ILi64EEEEEEaNS5_IJlSB_lEEEaSH_NS4_8TiledMMAINS4_8MMA_AtomIJNS4_15SM100_MMA_S8_SSIaaiLi128ELi128ELNS4_4UMMA5MajorE0ELSM_0ELNSL_8SaturateE0EEEEEENS4_6LayoutISC_NS5_IJNSA_ILi0EEESR_SR_EEEEENS5_IJNS4_10UnderscoreESU_SU_EEEEENS4_13SM90_TMA_LOADENS4_14ComposedLayoutINS4_7SwizzleILi2ELi4ELi3EEENS4_18smem_ptr_flag_bitsILi8EEENSQ_INS5_IJNSA_ILi8EEESF_EEENS5_IJSF_SB_EEEEEEEvNS4_8identityESX_S17_vS18_EENS_8epilogue10collective18CollectiveEpilogueINS1A_23Sm100TmaWarpSpecializedILi2ELi2ELi64ELb0ELb0EEEJSG_NS5_IJNSQ_ISE_SB_EENSQ_ISF_SB_EEEEEaSH_aSH_NS1A_6fusion15FusionCallbacksIS1E_NS1I_17LinearCombinationIaiaiLNS_15FloatRoundStyleE2EEESG_S1H_JEEENS4_5SM1004TMEM4LOAD26SM100_TMEM_LOAD_32dp32b64xESX_S17_NS4_39AutoVectorizingCopyWithAssumedAlignmentILi128EEENS4_14SM90_TMA_STOREES17_S1T_S1T_EEEvvEEEEvNT_6ParamsE,"ax",@progbits
	.align	128
.text._ZN7cutlass13device_kernelINS_4gemm6kernel13GemmUniversalIN4cute5tupleIJiiiiEEENS1_10collective13CollectiveMmaINS1_35MainloopSm100TmaUmmaWarpSpecializedILi3ELi2ELi4ENS5_IJNS4_1CILi1EEESB_SB_EEEEENS5_IJNSA_ILi128EEESE_NSA_ILi64EEEEEEaNS5_IJlSB_lEEEaSH_NS4_8TiledMMAINS4_8MMA_AtomIJNS4_15SM100_MMA_S8_SSIaaiLi128ELi128ELNS4_4UMMA5MajorE0ELSM_0ELNSL_8SaturateE0EEEEEENS4_6LayoutISC_NS5_IJNSA_ILi0EEESR_SR_EEEEENS5_IJNS4_10UnderscoreESU_SU_EEEEENS4_13SM90_TMA_LOADENS4_14ComposedLayoutINS4_7SwizzleILi2ELi4ELi3EEENS4_18smem_ptr_flag_bitsILi8EEENSQ_INS5_IJNSA_ILi8EEESF_EEENS5_IJSF_SB_EEEEEEEvNS4_8identityESX_S17_vS18_EENS_8epilogue10collective18CollectiveEpilogueINS1A_23Sm100TmaWarpSpecializedILi2ELi2ELi64ELb0ELb0EEEJSG_NS5_IJNSQ_ISE_SB_EENSQ_ISF_SB_EEEEEaSH_aSH_NS1A_6fusion15FusionCallbacksIS1E_NS1I_17LinearCombinationIaiaiLNS_15FloatRoundStyleE2EEESG_S1H_JEEENS4_5SM1004TMEM4LOAD26SM100_TMEM_LOAD_32dp32b64xESX_S17_NS4_39AutoVectorizingCopyWithAssumedAlignmentILi128EEENS4_14SM90_TMA_STOREES17_S1T_S1T_EEEvvEEEEvNT_6ParamsE:
        .type           _ZN7cutlass13device_kernelINS_4gemm6kernel13GemmUniversalIN4cute5tupleIJiiiiEEENS1_10collective13CollectiveMmaINS1_35MainloopSm100TmaUmmaWarpSpecializedILi3ELi2ELi4ENS5_IJNS4_1CILi1EEESB_SB_EEEEENS5_IJNSA_ILi128EEESE_NSA_ILi64EEEEEEaNS5_IJlSB_lEEEaSH_NS4_8TiledMMAINS4_8MMA_AtomIJNS4_15SM100_MMA_S8_SSIaaiLi128ELi128ELNS4_4UMMA5MajorE0ELSM_0ELNSL_8SaturateE0EEEEEENS4_6LayoutISC_NS5_IJNSA_ILi0EEESR_SR_EEEEENS5_IJNS4_10UnderscoreESU_SU_EEEEENS4_13SM90_TMA_LOADENS4_14ComposedLayoutINS4_7SwizzleILi2ELi4ELi3EEENS4_18smem_ptr_flag_bitsILi8EEENSQ_INS5_IJNSA_ILi8EEESF_EEENS5_IJSF_SB_EEEEEEEvNS4_8identityESX_S17_vS18_EENS_8epilogue10collective18CollectiveEpilogueINS1A_23Sm100TmaWarpSpecializedILi2ELi2ELi64ELb0ELb0EEEJSG_NS5_IJNSQ_ISE_SB_EENSQ_ISF_SB_EEEEEaSH_aSH_NS1A_6fusion15FusionCallbacksIS1E_NS1I_17LinearCombinationIaiaiLNS_15FloatRoundStyleE2EEESG_S1H_JEEENS4_5SM1004TMEM4LOAD26SM100_TMEM_LOAD_32dp32b64xESX_S17_NS4_39AutoVectorizingCopyWithAssumedAlignmentILi128EEENS4_14SM90_TMA_STOREES17_S1T_S1T_EEEvvEEEEvNT_6ParamsE,@function
        .size           _ZN7cutlass13device_kernelINS_4gemm6kernel13GemmUniversalIN4cute5tupleIJiiiiEEENS1_10collective13CollectiveMmaINS1_35MainloopSm100TmaUmmaWarpSpecializedILi3ELi2ELi4ENS5_IJNS4_1CILi1EEESB_SB_EEEEENS5_IJNSA_ILi128EEESE_NSA_ILi64EEEEEEaNS5_IJlSB_lEEEaSH_NS4_8TiledMMAINS4_8MMA_AtomIJNS4_15SM100_MMA_S8_SSIaaiLi128ELi128ELNS4_4UMMA5MajorE0ELSM_0ELNSL_8SaturateE0EEEEEENS4_6LayoutISC_NS5_IJNSA_ILi0EEESR_SR_EEEEENS5_IJNS4_10UnderscoreESU_SU_EEEEENS4_13SM90_TMA_LOADENS4_14ComposedLayoutINS4_7SwizzleILi2ELi4ELi3EEENS4_18smem_ptr_flag_bitsILi8EEENSQ_INS5_IJNSA_ILi8EEESF_EEENS5_IJSF_SB_EEEEEEEvNS4_8identityESX_S17_vS18_EENS_8epilogue10collective18CollectiveEpilogueINS1A_23Sm100TmaWarpSpecializedILi2ELi2ELi64ELb0ELb0EEEJSG_NS5_IJNSQ_ISE_SB_EENSQ_ISF_SB_EEEEEaSH_aSH_NS1A_6fusion15FusionCallbacksIS1E_NS1I_17LinearCombinationIaiaiLNS_15FloatRoundStyleE2EEESG_S1H_JEEENS4_5SM1004TMEM4LOAD26SM100_TMEM_LOAD_32dp32b64xESX_S17_NS4_39AutoVectorizingCopyWithAssumedAlignmentILi128EEENS4_14SM90_TMA_STOREES17_S1T_S1T_EEEvvEEEEvNT_6ParamsE,(.L_x_139 - _ZN7cutlass13device_kernelINS_4gemm6kernel13GemmUniversalIN4cute5tupleIJiiiiEEENS1_10collective13CollectiveMmaINS1_35MainloopSm100TmaUmmaWarpSpecializedILi3ELi2ELi4ENS5_IJNS4_1CILi1EEESB_SB_EEEEENS5_IJNSA_ILi128EEESE_NSA_ILi64EEEEEEaNS5_IJlSB_lEEEaSH_NS4_8TiledMMAINS4_8MMA_AtomIJNS4_15SM100_MMA_S8_SSIaaiLi128ELi128ELNS4_4UMMA5MajorE0ELSM_0ELNSL_8SaturateE0EEEEEENS4_6LayoutISC_NS5_IJNSA_ILi0EEESR_SR_EEEEENS5_IJNS4_10UnderscoreESU_SU_EEEEENS4_13SM90_TMA_LOADENS4_14ComposedLayoutINS4_7SwizzleILi2ELi4ELi3EEENS4_18smem_ptr_flag_bitsILi8EEENSQ_INS5_IJNSA_ILi8EEESF_EEENS5_IJSF_SB_EEEEEEEvNS4_8identityESX_S17_vS18_EENS_8epilogue10collective18CollectiveEpilogueINS1A_23Sm100TmaWarpSpecializedILi2ELi2ELi64ELb0ELb0EEEJSG_NS5_IJNSQ_ISE_SB_EENSQ_ISF_SB_EEEEEaSH_aSH_NS1A_6fusion15FusionCallbacksIS1E_NS1I_17LinearCombinationIaiaiLNS_15FloatRoundStyleE2EEESG_S1H_JEEENS4_5SM1004TMEM4LOAD26SM100_TMEM_LOAD_32dp32b64xESX_S17_NS4_39AutoVectorizingCopyWithAssumedAlignmentILi128EEENS4_14SM90_TMA_STOREES17_S1T_S1T_EEEvvEEEEvNT_6ParamsE)
        .other          _ZN7cutlass13device_kernelINS_4gemm6kernel13GemmUniversalIN4cute5tupleIJiiiiEEENS1_10collective13CollectiveMmaINS1_35MainloopSm100TmaUmmaWarpSpecializedILi3ELi2ELi4ENS5_IJNS4_1CILi1EEESB_SB_EEEEENS5_IJNSA_ILi128EEESE_NSA_ILi64EEEEEEaNS5_IJlSB_lEEEaSH_NS4_8TiledMMAINS4_8MMA_AtomIJNS4_15SM100_MMA_S8_SSIaaiLi128ELi128ELNS4_4UMMA5MajorE0ELSM_0ELNSL_8SaturateE0EEEEEENS4_6LayoutISC_NS5_IJNSA_ILi0EEESR_SR_EEEEENS5_IJNS4_10UnderscoreESU_SU_EEEEENS4_13SM90_TMA_LOADENS4_14ComposedLayoutINS4_7SwizzleILi2ELi4ELi3EEENS4_18smem_ptr_flag_bitsILi8EEENSQ_INS5_IJNSA_ILi8EEESF_EEENS5_IJSF_SB_EEEEEEEvNS4_8identityESX_S17_vS18_EENS_8epilogue10collective18CollectiveEpilogueINS1A_23Sm100TmaWarpSpecializedILi2ELi2ELi64ELb0ELb0EEEJSG_NS5_IJNSQ_ISE_SB_EENSQ_ISF_SB_EEEEEaSH_aSH_NS1A_6fusion15FusionCallbacksIS1E_NS1I_17LinearCombinationIaiaiLNS_15FloatRoundStyleE2EEESG_S1H_JEEENS4_5SM1004TMEM4LOAD26SM100_TMEM_LOAD_32dp32b64xESX_S17_NS4_39AutoVectorizingCopyWithAssumedAlignmentILi128EEENS4_14SM90_TMA_STOREES17_S1T_S1T_EEEvvEEEEvNT_6ParamsE,@"STO_CUDA_ENTRY STV_DEFAULT"
_ZN7cutlass13device_kernelINS_4gemm6kernel13GemmUniversalIN4cute5tupleIJiiiiEEENS1_10collective13CollectiveMmaINS1_35MainloopSm100TmaUmmaWarpSpecializedILi3ELi2ELi4ENS5_IJNS4_1CILi1EEESB_SB_EEEEENS5_IJNSA_ILi128EEESE_NSA_ILi64EEEEEEaNS5_IJlSB_lEEEaSH_NS4_8TiledMMAINS4_8MMA_AtomIJNS4_15SM100_MMA_S8_SSIaaiLi128ELi128ELNS4_4UMMA5MajorE0ELSM_0ELNSL_8SaturateE0EEEEEENS4_6LayoutISC_NS5_IJNSA_ILi0EEESR_SR_EEEEENS5_IJNS4_10UnderscoreESU_SU_EEEEENS4_13SM90_TMA_LOADENS4_14ComposedLayoutINS4_7SwizzleILi2ELi4ELi3EEENS4_18smem_ptr_flag_bitsILi8EEENSQ_INS5_IJNSA_ILi8EEESF_EEENS5_IJSF_SB_EEEEEEEvNS4_8identityESX_S17_vS18_EENS_8epilogue10collective18CollectiveEpilogueINS1A_23Sm100TmaWarpSpecializedILi2ELi2ELi64ELb0ELb0EEEJSG_NS5_IJNSQ_ISE_SB_EENSQ_ISF_SB_EEEEEaSH_aSH_NS1A_6fusion15FusionCallbacksIS1E_NS1I_17LinearCombinationIaiaiLNS_15FloatRoundStyleE2EEESG_S1H_JEEENS4_5SM1004TMEM4LOAD26SM100_TMEM_LOAD_32dp32b64xESX_S17_NS4_39AutoVectorizingCopyWithAssumedAlignmentILi128EEENS4_14SM90_TMA_STOREES17_S1T_S1T_EEEvvEEEEvNT_6ParamsE:
[----:B------:R-:W1:Y:S01]  /*0000*/  LDC R1, c[0x0][0x37c] ;  /* 0x0000df00ff017b82 */ /* 0x000e620000000800 */
[----:B------:R-:W2:Y:S01]  /*0010*/  S2R R167, SR_TID.X ;  /* 0x0000000000a77919 */ /* 0x000ea20000002100 */
[----:B------:R-:W3:Y:S01]  /*0020*/  LDCU.64 UR4, c[0x0][0x890] ;  /* 0x00011200ff0477ac */ /* 0x000ee20008000a00 */
[----:B------:R-:W-:Y:S02]  /*0030*/  PRMT R151, RZ, 0x7610, R151 ;  /* 0x00007610ff977816 */ /* 0x000fe40000000097 */
[----:B------:R-:W-:Y:S01]  /*0040*/  ELECT P5, URZ, PT ;  /* 0x0000000000ff782f */ /* 0x000fe200038a0000 */
[----:B------:R-:W4:Y:S01]  /*0050*/  LDCU.64 UR46, c[0x0][0x358] ;  /* 0x00006b00ff2e77ac */ /* 0x000f220008000a00 */
[----:B---3--:R-:W-:-:S04]  /*0060*/  UISETP.NE.U32.AND UP0, UPT, UR4, URZ, UPT ;  /* 0x000000ff0400728c */ /* 0x008fc8000bf05070 */
[----:B------:R-:W-:Y:S01]  /*0070*/  UISETP.NE.AND.EX UP0, UPT, UR5, URZ, UPT, UP0 ;  /* 0x000000ff0500728c */ /* 0x000fe2000bf05300 */
[----:B--2---:R-:W-:-:S05]  /*0080*/  SHF.R.U32.HI R154, RZ, 0x5, R167 ;  /* 0x00000005ff9a7819 */ /* 0x004fca00000116a7 */
[----:B------:R-:W2:Y:S02]  /*0090*/  SHFL.IDX PT, R0, R154, RZ, 0x1f ;  /* 0x00001fff9a007589 */ /* 0x000ea400000e0000 */
[----:B--2---:R-:W-:Y:S01]  /*00a0*/  R2UR UR8, R0 ;  /* 0x00000000000872ca */ /* 0x004fe200000e0000 */
[----:B-1--4-:R-:W-:-:S14]  /*00b0*/  BRA.U UP0, `(.L_x_0) ;  /* 0x00000001002c7547 */ /* 0x012fdc000b800000 */
[----:B------:R-:W1:Y:S02]  /*00c0*/  LDCU.64 UR6, c[0x0][0x888] ;  /* 0x00011100ff0677ac */ /* 0x000e640008000a00 */
[----:B-1----:R-:W-:-:S04]  /*00d0*/  UISETP.NE.U32.AND UP0, UPT, UR6, URZ, UPT ;  /* 0x000000ff0600728c */ /* 0x002fc8000bf05070 */
[----:B------:R-:W-:-:S09]  /*00e0*/  UISETP.NE.AND.EX UP0, UPT, UR7, URZ, UPT, UP0 ;  /* 0x000000ff0700728c */ /* 0x000fd2000bf05300 */
[----:B------:R-:W-:Y:S05]  /*00f0*/  BRA.U !UP0, `(.L_x_1) ;  /* 0x0000000108107547 */ /* 0x000fea000b800000 */
[----:B------:R-:W1:Y:S02]  /*0100*/  LDC.64 R82, c[0x0][0x888] ;  /* 0x00022200ff527b82 */ /* 0x000e640000000a00 */
[----:B-1----:R1:W5:Y:S01]  /*0110*/  LDG.E R82, desc[UR46][R82.64] ;  /* 0x0000002e52527981 */ /* 0x002362000c1e1900 */
[----:B------:R-:W-:Y:S01]  /*0120*/  HFMA2 R151, -RZ, RZ, 0, 5.9604644775390625e-08 ;  /* 0x00000001ff977431 */ /* 0x000fe200000001ff */
[----:B------:R-:W-:Y:S05]  /*0130*/  BRA `(.L_x_0) ;  /* 0x00000000000c7947 */ /* 0x000fea0003800000 */
.L_x_1:
[----:B------:R-:W1:Y:S01]  /*0140*/  LDCU UR6, c[0x0][0x880] ;  /* 0x00011000ff0677ac */ /* 0x000e620008000800 */
[----:B------:R-:W-:Y:S01]  /*0150*/  HFMA2 R151, -RZ, RZ, 0, 5.9604644775390625e-08 ;  /* 0x00000001ff977431 */ /* 0x000fe200000001ff */
[----:B-1----:R-:W-:-:S07]  /*0160*/  MOV R82, UR6 ;  /* 0x0000000600527c02 */ /* 0x002fce0008000f00 */
.L_x_0:
[----:B------:R-:W2:Y:S02]  /*0170*/  LDCU.64 UR6, c[0x0][0x8b0] ;  /* 0x00011600ff0677ac */ /* 0x000ea40008000a00 */
[----:B--2---:R-:W-:-:S04]  /*0180*/  UISETP.NE.U32.AND UP0, UPT, UR6, URZ, UPT ;  /* 0x000000ff0600728c */ /* 0x004fc8000bf05070 */
[----:B------:R-:W-:-:S09]  /*0190*/  UISETP.NE.AND.EX UP0, UPT, UR7, URZ, UPT, UP0 ;  /* 0x000000ff0700728c */ /* 0x000fd2000bf05300 */
[----:B------:R-:W-:Y:S05]  /*01a0*/  BRA.U UP0, `(.L_x_2) ;  /* 0x0000000100247547 */ /* 0x000fea000b800000 */
[----:B------:R-:W2:Y:S02]  /*01b0*/  LDCU.64 UR6, c[0x0][0x8a8] ;  /* 0x00011500ff0677ac */ /* 0x000ea40008000a00 */
[----:B--2---:R-:W-:-:S04]  /*01c0*/  UISETP.NE.U32.AND UP0, UPT, UR6, URZ, UPT ;  /* 0x000000ff0600728c */ /* 0x004fc8000bf05070 */
[----:B------:R-:W-:-:S09]  /*01d0*/  UISETP.NE.AND.EX UP0, UPT, UR7, URZ, UPT, UP0 ;  /* 0x000000ff0700728c */ /* 0x000fd2000bf05300 */
[----:B------:R-:W-:Y:S05]  /*01e0*/  BRA.U !UP0, `(.L_x_3) ;  /* 0x00000001080c7547 */ /* 0x000fea000b800000 */
[----:B------:R-:W2:Y:S02]  /*01f0*/  LDC.64 R78, c[0x0][0x8a8] ;  /* 0x00022a00ff4e7b82 */ /* 0x000ea40000000a00 */
[----:B--2---:R2:W5:Y:S01]  /*0200*/  LDG.E R78, desc[UR46][R78.64] ;  /* 0x0000002e4e4e7981 */ /* 0x004562000c1e1900 */
[----:B------:R-:W-:Y:S05]  /*0210*/  BRA `(.L_x_2) ;  /* 0x0000000000087947 */ /* 0x000fea0003800000 */
.L_x_3:
[----:B------:R-:W2:Y:S02]  /*0220*/  LDCU UR6, c[0x0][0x8a0] ;  /* 0x00011400ff0677ac */ /* 0x000ea40008000800 */
[----:B--2---:R-:W-:Y:S02]  /*0230*/  MOV R78, UR6 ;  /* 0x00000006004e7c02 */ /* 0x004fe40008000f00 */
.L_x_2:
[----:B------:R-:W-:Y:S01]  /*0240*/  IMAD.U32 R0, RZ, RZ, UR8 ;  /* 0x00000008ff007e24 */ /* 0x000fe2000f8e00ff */
[----:B------:R-:W-:Y:S04]  /*0250*/  BSSY.RECONVERGENT B0, `(.L_x_4) ;  /* 0x000000c000007945 */ /* 0x000fe80003800200 */
[C---:B------:R-:W-:Y:S02]  /*0260*/  ISETP.NE.OR P1, PT, R0.reuse, 0x1, !P5 ;  /* 0x000000010000780c */ /* 0x040fe40006f25670 */
[----:B------:R-:W-:-:S11]  /*0270*/  ISETP.NE.OR P0, PT, R0, 0x3, !P5 ;  /* 0x000000030000780c */ /* 0x000fd60006f05670 */
[----:B------:R-:W-:Y:S05]  /*0280*/  @P1 BRA `(.L_x_5) ;  /* 0x0000000000201947 */ /* 0x000fea0003800000 */
[----:B------:R-:W3:Y:S02]  /*0290*/  LDCU.64 UR6, c[0x0][0x348] ;  /* 0x00006900ff0677ac */ /* 0x000ee40008000a00 */
[----:B---3--:R-:W-:Y:S02]  /*02a0*/  UIADD3 UR10, UP1, UPT, UR6, 0x80, URZ ;  /* 0x00000080060a7890 */ /* 0x008fe4000ff3e0ff */
[----:B------:R-:W-:Y:S02]  /*02b0*/  UIADD3 UR6, UP0, UPT, UR6, 0x180, URZ ;  /* 0x0000018006067890 */ /* 0x000fe4000ff1e0ff */
[----:B------:R-:W-:Y:S02]  /*02c0*/  UIADD3.X UR11, UPT, UPT, URZ, UR7, URZ, UP1, !UPT ;  /* 0x00000007ff0b7290 */ /* 0x000fe40008ffe4ff */
[----:B------:R-:W-:-:S07]  /*02d0*/  UIADD3.X UR7, UPT, UPT, URZ, UR7, URZ, UP0, !UPT ;  /* 0x00000007ff077290 */ /* 0x000fce00087fe4ff */
[----:B------:R3:W-:Y:S02]  /*02e0*/  UTMACCTL.PF [UR10] ;  /* 0x000000000a0079b9 */ /* 0x0007e40008040000 */
[----:B------:R3:W-:Y:S02]  /*02f0*/  UTMACCTL.PF [UR6] ;  /* 0x00000000060079b9 */ /* 0x0007e40008040000 */
[----:B---3--:R-:W-:Y:S01]  /*0300*/  NOP ;  /* 0x0000000000007918 */ /* 0x008fe20000000000 */
.L_x_5:
[----:B------:R-:W-:Y:S05]  /*0310*/  BSYNC.RECONVERGENT B0 ;  /* 0x0000000000007941 */ /* 0x000fea0003800200 */
.L_x_4:
[----:B------:R-:W-:Y:S04]  /*0320*/  BSSY.RECONVERGENT B0, `(.L_x_6) ;  /* 0x000000a000007945 */ /* 0x000fe80003800200 */
        /* <DEDUP_REMOVED lines=9> */
.L_x_7:
[----:B------:R-:W-:Y:S05]  /*03c0*/  BSYNC.RECONVERGENT B0 ;  /* 0x0000000000007941 */ /* 0x000fea0003800200 */
.L_x_6:
[----:B------:R-:W3:Y:S01]  /*03d0*/  LDCU.64 UR6, c[0x0][0x888] ;  /* 0x00011100ff0677ac */ /* 0x000ee20008000a00 */
[----:B------:R-:W-:Y:S02]  /*03e0*/  UISETP.EQ.U32.AND UP1, UPT, UR4, URZ, UPT ;  /* 0x000000ff0400728c */ /* 0x000fe4000bf22070 */
[----:B------:R-:W-:Y:S02]  /*03f0*/  UPLOP3.LUT UP2, UPT, UPT, UPT, UPT, 0x80, 0x8 ;  /* 0x000000000008789c */ /* 0x000fe40003f4f070 */
[----:B---3--:R-:W-:-:S04]  /*0400*/  UISETP.NE.U32.AND UP0, UPT, UR6, URZ, UPT ;  /* 0x000000ff0600728c */ /* 0x008fc8000bf05070 */
[----:B------:R-:W-:-:S04]  /*0410*/  UISETP.NE.AND.EX UP0, UPT, UR7, URZ, UPT, UP0 ;  /* 0x000000ff0700728c */ /* 0x000fc8000bf05300 */
[----:B------:R-:W-:-:S04]  /*0420*/  UISETP.EQ.OR.EX UP3, UPT, UR5, URZ, !UP0, UP1 ;  /* 0x000000ff0500728c */ /* 0x000fc8000c762710 */
[----:B------:R-:W-:-:S05]  /*0430*/  UP2UR UR50, UPR, URZ, 0x8 ;  /* 0x00000008ff327883 */ /* 0x000fca0008000000 */
[----:B------:R-:W-:Y:S07]  /*0440*/  BRA.U !UP3, `(.L_x_8) ;  /* 0x000000010b207547 */ /* 0x000fee000b800000 */
[----:B-----5:R-:W-:Y:S01]  /*0450*/  R2UR UR6, R82 ;  /* 0x00000000520672ca */ /* 0x020fe200000e0000 */
[----:B------:R-:W-:Y:S02]  /*0460*/  UISETP.NE.U32.AND UP2, UPT, UR4, URZ, UPT ;  /* 0x000000ff0400728c */ /* 0x000fe4000bf45070 */
[----:B------:R-:W-:Y:S02]  /*0470*/  USEL UR4, URZ, 0xffffffff, UP0 ;  /* 0xffffffffff047887 */ /* 0x000fe40008000000 */
[----:B------:R-:W-:-:S08]  /*0480*/  UISETP.NE.AND.EX UP2, UPT, UR5, URZ, UPT, UP2 ;  /* 0x000000ff0500728c */ /* 0x000fd0000bf45320 */
[----:B------:R-:W-:-:S04]  /*0490*/  UISETP.NE.AND UP1, UPT, UR6, URZ, UPT ;  /* 0x000000ff0600728c */ /* 0x000fc8000bf25270 */
[----:B------:R-:W-:-:S04]  /*04a0*/  @!UP2 USEL UR4, URZ, 0xffffffff, UP1 ;  /* 0xffffffffff04a887 */ /* 0x000fc80008800000 */
[----:B------:R-:W-:-:S04]  /*04b0*/  ULOP3.LUT UR4, UR4, 0x1, URZ, 0xc0, !UPT ;  /* 0x0000000104047892 */ /* 0x000fc8000f8ec0ff */
[----:B------:R-:W-:-:S11]  /*04c0*/  UISETP.NE.U32.AND UP2, UPT, UR4, 0x1, UPT ;  /* 0x000000010400788c */ /* 0x000fd6000bf45070 */
.L_x_8:
[----:B------:R-:W3:Y:S01]  /*04d0*/  SHFL.IDX PT, R2, R154, RZ, 0x1f ;  /* 0x00001fff9a027589 */ /* 0x000ee200000e0000 */
[----:B------:R-:W-:-:S04]  /*04e0*/  UISETP.NE.AND UP1, UPT, UR8, 0x2, UPT ;  /* 0x000000020800788c */ /* 0x000fc8000bf25270 */
[----:B------:R-:W-:Y:S01]  /*04f0*/  USEL UR6, URZ, 0x1, UP1 ;  /* 0x00000001ff067887 */ /* 0x000fe20008800000 */
[----:B---3--:R-:W-:-:S13]  /*0500*/  ISETP.NE.AND P0, PT, R2, RZ, PT ;  /* 0x000000ff0200720c */ /* 0x008fda0003f05270 */
[----:B------:R-:W-:Y:S05]  /*0510*/  @P0 BRA `(.L_x_9) ;  /* 0x0000000000400947 */ /* 0x000fea0003800000 */
[----:B------:R-:W3:Y:S01]  /*0520*/  S2UR UR5, SR_CgaCtaId ;  /* 0x00000000000579c3 */ /* 0x000ee20000008800 */
[----:B------:R-:W-:Y:S01]  /*0530*/  UMOV UR7, 0x400 ;  /* 0x0000040000077882 */ /* 0x000fe20000000000 */
[----:B------:R-:W-:Y:S01]  /*0540*/  UMOV UR4, 0x1 ;  /* 0x0000000100047882 */ /* 0x000fe20000000000 */
[----:B------:R-:W-:Y:S01]  /*0550*/  ELECT P0, URZ, PT ;  /* 0x0000000000ff782f */ /* 0x000fe20003800000 */
[----:B------:R-:W-:-:S04]  /*0560*/  UIADD3 UR10, UPT, UPT, -UR4, 0x100000, URZ ;  /* 0x00100000040a7890 */ /* 0x000fc8000fffe1ff */
[----:B------:R-:W-:Y:S02]  /*0570*/  USHF.L.U32 UR11, UR10, 0xb, URZ ;  /* 0x0000000b0a0b7899 */ /* 0x000fe400080006ff */
[----:B------:R-:W-:Y:S02]  /*0580*/  USHF.L.U32 UR10, UR10, 0x1, URZ ;  /* 0x000000010a0a7899 */ /* 0x000fe400080006ff */
[----:B---3--:R-:W-:Y:S01]  /*0590*/  ULEA UR5, UR5, UR7, 0x18 ;  /* 0x0000000705057291 */ /* 0x008fe2000f8ec0ff */
[----:B------:R-:W3:Y:S11]  /*05a0*/  FENCE.VIEW.ASYNC.S ;  /* 0x00000000000073c6 */ /* 0x000ef60000000000 */
[----:B---3--:R3:W4:Y:S01]  /*05b0*/  SYNCS.EXCH.64 URZ, [UR5], UR10 ;  /* 0x0000000a05ff75b2 */ /* 0x0087220008000100 */
[----:B------:R3:W1:Y:S01]  /*05c0*/  SYNCS.EXCH.64 URZ, [UR5+0x18], UR10 ;  /* 0x0000180a05ff75b2 */ /* 0x0006620008000100 */
[----:B------:R3:W1:Y:S01]  /*05d0*/  SYNCS.EXCH.64 URZ, [UR5+0x8], UR10 ;  /* 0x0000080a05ff75b2 */ /* 0x0006620008000100 */
[----:B------:R3:W1:Y:S01]  /*05e0*/  SYNCS.EXCH.64 URZ, [UR5+0x20], UR10 ;  /* 0x0000200a05ff75b2 */ /* 0x0006620008000100 */
[----:B------:R3:W1:Y:S01]  /*05f0*/  SYNCS.EXCH.64 URZ, [UR5+0x10], UR10 ;  /* 0x0000100a05ff75b2 */ /* 0x0006620008000100 */
[----:B------:R3:W1:Y:S01]  /*0600*/  SYNCS.EXCH.64 URZ, [UR5+0x28], UR10 ;  /* 0x0000280a05ff75b2 */ /* 0x0006620008000100 */
[----:B------:R-:W-:Y:S01]  /*0610*/  NOP ;  /* 0x0000000000007918 */ /* 0x000fe20000000000 */
.L_x_9:
[----:B------:R-:W2:Y:S01]  /*0620*/  SHFL.IDX PT, R2, R154, RZ, 0x1f ;  /* 0x00001fff9a027589 */ /* 0x000ea200000e0000 */
[----:B------:R-:W-:Y:S01]  /*0630*/  NOP ;  /* 0x0000000000007918 */ /* 0x000fe20000000000 */
[----:B--2---:R-:W-:-:S13]  /*0640*/  ISETP.NE.AND P0, PT, R2, 0x1, PT ;  /* 0x000000010200780c */ /* 0x004fda0003f05270 */
[----:B------:R-:W-:Y:S05]  /*0650*/  @P0 BRA `(.L_x_10) ;  /* 0x0000000000480947 */ /* 0x000fea0003800000 */
[----:B------:R-:W2:Y:S01]  /*0660*/  S2UR UR7, SR_CgaCtaId ;  /* 0x00000000000779c3 */ /* 0x000ea20000008800 */
[----:B------:R-:W-:Y:S01]  /*0670*/  UMOV UR9, 0x400 ;  /* 0x0000040000097882 */ /* 0x000fe20000000000 */
[----:B---3--:R-:W-:Y:S01]  /*0680*/  UMOV UR5, 0x20 ;  /* 0x0000002000057882 */ /* 0x008fe20000000000 */
[----:B------:R-:W-:Y:S01]  /*0690*/  UMOV UR4, 0x80 ;  /* 0x0000008000047882 */ /* 0x000fe20000000000 */
[----:B------:R-:W-:-:S04]  /*06a0*/  UIADD3 UR10, UPT, UPT, -UR5, 0x100000, URZ ;  /* 0x00100000050a7890 */ /* 0x000fc8000fffe1ff */
[----:B------:R-:W-:Y:S02]  /*06b0*/  USHF.L.U32 UR11, UR10, 0xb, URZ ;  /* 0x0000000b0a0b7899 */ /* 0x000fe400080006ff */
[----:B------:R-:W-:Y:S02]  /*06c0*/  USHF.L.U32 UR10, UR10, 0x1, URZ ;  /* 0x000000010a0a7899 */ /* 0x000fe400080006ff */
[----:B------:R-:W-:-:S04]  /*06d0*/  UIADD3 UR4, UPT, UPT, -UR4, 0x100000, URZ ;  /* 0x0010000004047890 */ /* 0x000fc8000fffe1ff */
[----:B------:R-:W-:Y:S02]  /*06e0*/  USHF.L.U32 UR5, UR4, 0xb, URZ ;  /* 0x0000000b04057899 */ /* 0x000fe400080006ff */
[----:B------:R-:W-:Y:S01]  /*06f0*/  USHF.L.U32 UR4, UR4, 0x1, URZ ;  /* 0x0000000104047899 */ /* 0x000fe200080006ff */
[----:B------:R-:W-:Y:S01]  /*0700*/  ELECT P0, URZ, PT ;  /* 0x0000000000ff782f */ /* 0x000fe20003800000 */
[----:B--2---:R-:W-:Y:S01]  /*0710*/  ULEA UR7, UR7, UR9, 0x18 ;  /* 0x0000000907077291 */ /* 0x004fe2000f8ec0ff */
[----:B------:R-:W2:Y:S11]  /*0720*/  FENCE.VIEW.ASYNC.S ;  /* 0x00000000000073c6 */ /* 0x000eb60000000000 */
[----:B--2---:R2:W3:Y:S01]  /*0730*/  SYNCS.EXCH.64 URZ, [UR7+0x30], UR10 ;  /* 0x0000300a07ff75b2 */ /* 0x0044e20008000100 */
[----:B------:R2:W1:Y:S01]  /*0740*/  SYNCS.EXCH.64 URZ, [UR7+0x40], UR4 ;  /* 0x0000400407ff75b2 */ /* 0x0004620008000100 */
[----:B------:R2:W1:Y:S01]  /*0750*/  SYNCS.EXCH.64 URZ, [UR7+0x38], UR10 ;  /* 0x0000380a07ff75b2 */ /* 0x0004620008000100 */
[----:B------:R2:W1:Y:S01]  /*0760*/  SYNCS.EXCH.64 URZ, [UR7+0x48], UR4 ;  /* 0x0000480407ff75b2 */ /* 0x0004620008000100 */
[----:B------:R-:W-:Y:S01]  /*0770*/  NOP ;  /* 0x0000000000007918 */ /* 0x000fe20000000000 */
.L_x_10:
[----:B------:R-:W4:Y:S01]  /*0780*/  SHFL.IDX PT, R2, R154, RZ, 0x1f ;  /* 0x00001fff9a027589 */ /* 0x000f2200000e0000 */
[----:B------:R-:W-:Y:S01]  /*0790*/  NOP ;  /* 0x0000000000007918 */ /* 0x000fe20000000000 */
[----:B----4-:R-:W-:-:S13]  /*07a0*/  ISETP.NE.AND P0, PT, R2, 0x3, PT ;  /* 0x000000030200780c */ /* 0x010fda0003f05270 */
[----:B------:R-:W-:Y:S05]  /*07b0*/  @P0 BRA `(.L_x_11) ;  /* 0x0000000000300947 */ /* 0x000fea0003800000 */
[----:B--23--:R-:W2:Y:S01]  /*07c0*/  S2UR UR5, SR_CgaCtaId ;  /* 0x00000000000579c3 */ /* 0x00cea20000008800 */
[----:B------:R-:W-:Y:S01]  /*07d0*/  UMOV UR7, 0x400 ;  /* 0x0000040000077882 */ /* 0x000fe20000000000 */
[----:B------:R-:W-:Y:S01]  /*07e0*/  UMOV UR4, 0x20 ;  /* 0x0000002000047882 */ /* 0x000fe20000000000 */
[----:B------:R-:W-:Y:S01]  /*07f0*/  ELECT P0, URZ, PT ;  /* 0x0000000000ff782f */ /* 0x000fe20003800000 */
[----:B------:R-:W-:-:S04]  /*0800*/  UIADD3 UR10, UPT, UPT, -UR4, 0x100000, URZ ;  /* 0x00100000040a7890 */ /* 0x000fc8000fffe1ff */
[----:B------:R-:W-:Y:S02]  /*0810*/  USHF.L.U32 UR11, UR10, 0xb, URZ ;  /* 0x0000000b0a0b7899 */ /* 0x000fe400080006ff */
[----:B------:R-:W-:Y:S02]  /*0820*/  USHF.L.U32 UR10, UR10, 0x1, URZ ;  /* 0x000000010a0a7899 */ /* 0x000fe400080006ff */
[----:B--2---:R-:W-:Y:S01]  /*0830*/  ULEA UR5, UR5, UR7, 0x18 ;  /* 0x0000000705057291 */ /* 0x004fe2000f8ec0ff */
[----:B------:R-:W2:Y:S11]  /*0840*/  FENCE.VIEW.ASYNC.S ;  /* 0x00000000000073c6 */ /* 0x000eb60000000000 */
[----:B--2---:R4:W2:Y:S01]  /*0850*/  SYNCS.EXCH.64 URZ, [UR5+0x50], UR10 ;  /* 0x0000500a05ff75b2 */ /* 0x0048a20008000100 */
[----:B------:R4:W3:Y:S02]  /*0860*/  SYNCS.EXCH.64 URZ, [UR5+0x58], UR10 ;  /* 0x0000580a05ff75b2 */ /* 0x0008e40008000100 */
[----:B----4-:R-:W-:Y:S01]  /*0870*/  NOP ;  /* 0x0000000000007918 */ /* 0x010fe20000000000 */
.L_x_11:
[----:B------:R-:W4:Y:S01]  /*0880*/  SHFL.IDX PT, R2, R154, RZ, 0x1f ;  /* 0x00001fff9a027589 */ /* 0x000f2200000e0000 */
[----:B------:R-:W-:Y:S01]  /*0890*/  NOP ;  /* 0x0000000000007918 */ /* 0x000fe20000000000 */
[----:B----4-:R-:W-:-:S13]  /*08a0*/  ISETP.NE.AND P0, PT, R2, 0x4, PT ;  /* 0x000000040200780c */ /* 0x010fda0003f05270 */
[----:B------:R-:W-:Y:S05]  /*08b0*/  @P0 BRA `(.L_x_12) ;  /* 0x00000000004c0947 */ /* 0x000fea0003800000 */
[----:B--23--:R-:W2:Y:S01]  /*08c0*/  S2UR UR5, SR_CgaCtaId ;  /* 0x00000000000579c3 */ /* 0x00cea20000008800 */
[----:B------:R-:W-:Y:S01]  /*08d0*/  UMOV UR9, 0x100 ;  /* 0x0000010000097882 */ /* 0x000fe20000000000 */
[----:B------:R-:W-:Y:S01]  /*08e0*/  UMOV UR7, 0x400 ;  /* 0x0000040000077882 */ /* 0x000fe20000000000 */
[----:B------:R-:W-:Y:S01]  /*08f0*/  USEL UR9, UR9, 0xe0, UP2 ;  /* 0x000000e009097887 */ /* 0x000fe20009000000 */
[----:B------:R-:W-:Y:S01]  /*0900*/  UMOV UR4, 0x1 ;  /* 0x0000000100047882 */ /* 0x000fe20000000000 */
[----:B------:R-:W-:Y:S01]  /*0910*/  ELECT P0, URZ, PT ;  /* 0x0000000000ff782f */ /* 0x000fe20003800000 */
[----:B------:R-:W-:-:S04]  /*0920*/  UIADD3 UR10, UPT, UPT, -UR4, 0x100000, URZ ;  /* 0x00100000040a7890 */ /* 0x000fc8000fffe1ff */
[----:B------:R-:W-:Y:S02]  /*0930*/  USHF.L.U32 UR11, UR10, 0xb, URZ ;  /* 0x0000000b0a0b7899 */ /* 0x000fe400080006ff */
[----:B------:R-:W-:Y:S02]  /*0940*/  USHF.L.U32 UR10, UR10, 0x1, URZ ;  /* 0x000000010a0a7899 */ /* 0x000fe400080006ff */
[----:B------:R-:W-:-:S04]  /*0950*/  UIADD3 UR12, UPT, UPT, -UR9, 0x100000, URZ ;  /* 0x00100000090c7890 */ /* 0x000fc8000fffe1ff */
[----:B------:R-:W-:Y:S02]  /*0960*/  USHF.L.U32 UR13, UR12, 0xb, URZ ;  /* 0x0000000b0c0d7899 */ /* 0x000fe400080006ff */
[----:B------:R-:W-:Y:S02]  /*0970*/  USHF.L.U32 UR12, UR12, 0x1, URZ ;  /* 0x000000010c0c7899 */ /* 0x000fe400080006ff */
[----:B--2---:R-:W-:Y:S01]  /*0980*/  ULEA UR5, UR5, UR7, 0x18 ;  /* 0x0000000705057291 */ /* 0x004fe2000f8ec0ff */
[----:B------:R-:W2:Y:S11]  /*0990*/  FENCE.VIEW.ASYNC.S ;  /* 0x00000000000073c6 */ /* 0x000eb60000000000 */
[----:B--2---:R4:W2:Y:S01]  /*09a0*/  SYNCS.EXCH.64 URZ, [UR5+0x60], UR10 ;  /* 0x0000600a05ff75b2 */ /* 0x0048a20008000100 */
[----:B------:R4:W3:Y:S01]  /*09b0*/  SYNCS.EXCH.64 URZ, [UR5+0x70], UR12 ;  /* 0x0000700c05ff75b2 */ /* 0x0008e20008000100 */
[----:B------:R4:W1:Y:S01]  /*09c0*/  SYNCS.EXCH.64 URZ, [UR5+0x68], UR10 ;  /* 0x0000680a05ff75b2 */ /* 0x0008620008000100 */
[----:B------:R4:W1:Y:S02]  /*09d0*/  SYNCS.EXCH.64 URZ, [UR5+0x78], UR12 ;  /* 0x0000780c05ff75b2 */ /* 0x0008640008000100 */
[----:B----4-:R-:W-:Y:S01]  /*09e0*/  NOP ;  /* 0x0000000000007918 */ /* 0x010fe20000000000 */
.L_x_12:
[----:B------:R-:W4:Y:S01]  /*09f0*/  SHFL.IDX PT, R2, R154, RZ, 0x1f ;  /* 0x00001fff9a027589 */ /* 0x000f2200000e0000 */
[----:B------:R-:W-:Y:S01]  /*0a00*/  NOP ;  /* 0x0000000000007918 */ /* 0x000fe20000000000 */
[----:B----4-:R-:W-:-:S13]  /*0a10*/  ISETP.NE.AND P0, PT, R2, 0x5, PT ;  /* 0x000000050200780c */ /* 0x010fda0003f05270 */
[----:B------:R-:W-:Y:S05]  /*0a20*/  @P0 BRA `(.L_x_13) ;  /* 0x0000000000580947 */ /* 0x000fea0003800000 */
[----:B--2---:R-:W2:Y:S01]  /*0a30*/  S2UR UR7, SR_CgaCtaId ;  /* 0x00000000000779c3 */ /* 0x004ea20000008800 */
        /* <DEDUP_REMOVED lines=12> */
[----:B--2---:R4:W2:Y:S01]  /*0b00*/  SYNCS.EXCH.64 URZ, [UR7+0x80], UR10 ;  /* 0x0000800a07ff75b2 */ /* 0x0048a20008000100 */
[----:B------:R4:W3:Y:S01]  /*0b10*/  SYNCS.EXCH.64 URZ, [UR7+0xa0], UR4 ;  /* 0x0000a00407ff75b2 */ /* 0x0008e20008000100 */
[----:B------:R4:W1:Y:S01]  /*0b20*/  SYNCS.EXCH.64 URZ, [UR7+0x88], UR10 ;  /* 0x0000880a07ff75b2 */ /* 0x0008620008000100 */
[----:B------:R4:W1:Y:S01]  /*0b30*/  SYNCS.EXCH.64 URZ, [UR7+0xa8], UR4 ;  /* 0x0000a80407ff75b2 */ /* 0x0008620008000100 */
[----:B------:R4:W1:Y:S01]  /*0b40*/  SYNCS.EXCH.64 URZ, [UR7+0x90], UR10 ;  /* 0x0000900a07ff75b2 */ /* 0x0008620008000100 */
[----:B------:R4:W1:Y:S01]  /*0b50*/  SYNCS.EXCH.64 URZ, [UR7+0xb0], UR4 ;  /* 0x0000b00407ff75b2 */ /* 0x0008620008000100 */
[----:B------:R4:W1:Y:S01]  /*0b60*/  SYNCS.EXCH.64 URZ, [UR7+0x98], UR10 ;  /* 0x0000980a07ff75b2 */ /* 0x0008620008000100 */
[----:B------:R4:W1:Y:S02]  /*0b70*/  SYNCS.EXCH.64 URZ, [UR7+0xb8], UR4 ;  /* 0x0000b80407ff75b2 */ /* 0x0008640008000100 */
[----:B----4-:R-:W-:Y:S01]  /*0b80*/  NOP ;  /* 0x0000000000007918 */ /* 0x010fe20000000000 */
.L_x_13:
        /* <DEDUP_REMOVED lines=18> */
.L_x_14:
[----:B--23--:R-:W2:Y:S01]  /*0cb0*/  S2UR UR5, SR_CTAID.X ;  /* 0x00000000000579c3 */ /* 0x00cea20000002500 */
[----:B------:R-:W-:-:S05]  /*0cc0*/  CS2R.32 R152, SR_CgaSize ;  /* 0x0000000000987805 */ /* 0x000fca0000008a00 */
[----:B------:R-:W-:-:S05]  /*0cd0*/  IMAD R152, R152, -0xa0, RZ ;  /* 0xffffff6098987824 */ /* 0x000fca00078e02ff */
[----:B------:R-:W-:-:S14]  /*0ce0*/  R2UR UR9, R152 ;  /* 0x00000000980972ca */ /* 0x000fdc00000e0000 */
[----:B------:R-:W3:Y:S01]  /*0cf0*/  LDCU UR9, c[0x0][UR9+0x2b0] ;  /* 0x00005600090977ac */ /* 0x000ee20008000800 */
[----:B------:R-:W-:Y:S01]  /*0d00*/  NOP ;  /* 0x0000000000007918 */ /* 0x000fe20000000000 */
[----:B------:R-:W-:-:S05]  /*0d10*/  CS2R.32 R152, SR_CgaSize ;  /* 0x0000000000987805 */ /* 0x000fca0000008a00 */
[----:B------:R-:W-:-:S05]  /*0d20*/  IMAD R152, R152, -0xa0, RZ ;  /* 0xffffff6098987824 */ /* 0x000fca00078e02ff */
[----:B------:R-:W-:-:S14]  /*0d30*/  R2UR UR7, R152 ;  /* 0x00000000980772ca */ /* 0x000fdc00000e0000 */
[----:B------:R-:W4:Y:S01]  /*0d40*/  LDCU UR7, c[0x0][UR7+0x2b4] ;  /* 0x00005680070777ac */ /* 0x000f220008000800 */
[----:B------:R-:W1:Y:S08]  /*0d50*/  S2UR UR4, SR_CTAID.Y ;  /* 0x00000000000479c3 */ /* 0x000e700000002600 */
[----:B------:R-:W4:Y:S01]  /*0d60*/  LDC R9, c[0x0][0xb24] ;  /* 0x0002c900ff097b82 */ /* 0x000f220000000800 */
[----:B--2---:R-:W-:-:S02]  /*0d70*/  I2FP.F32.U32 R4, UR5 ;  /* 0x0000000500047c45 */ /* 0x004fc40008201000 */
[----:B------:R-:W-:-:S05]  /*0d80*/  CS2R.32 R5, SR_CgaSize ;  /* 0x0000000000057805 */ /* 0x000fca0000008a00 */
[----:B------:R-:W-:-:S06]  /*0d90*/  IMAD R5, R5, -0xa0, RZ ;  /* 0xffffff6005057824 */ /* 0x000fcc00078e02ff */
[----:B------:R-:W2:Y:S01]  /*0da0*/  LDC R5, c[0x0][R5+0x2a0] ;  /* 0x0000a80005057b82 */ /* 0x000ea20000000800 */
[----:B------:R-:W-:Y:S01]  /*0db0*/  MOV R21, UR5 ;  /* 0x0000000500157c02 */ /* 0x000fe20008000f00 */
[----:B---3--:R-:W-:Y:S01]  /*0dc0*/  FMUL R4, R4, UR9 ;  /* 0x0000000904047c20 */ /* 0x008fe20008400000 */
[----:B-1----:R-:W-:Y:S02]  /*0dd0*/  I2FP.F32.U32 R2, UR4 ;  /* 0x0000000400027c45 */ /* 0x002fe40008201000 */
[----:B------:R-:W-:-:S05]  /*0de0*/  CS2R.32 R3, SR_CgaSize ;  /* 0x0000000000037805 */ /* 0x000fca0000008a00 */
[----:B------:R-:W-:-:S06]  /*0df0*/  IMAD R3, R3, -0xa0, RZ ;  /* 0xffffff6003037824 */ /* 0x000fcc00078e02ff */
[----:B------:R-:W1:Y:S01]  /*0e00*/  LDC R3, c[0x0][R3+0x2a4] ;  /* 0x0000a90003037b82 */ /* 0x000e620000000800 */
[----:B------:R-:W3:Y:S01]  /*0e10*/  F2I.U32.TRUNC.NTZ R152, R4 ;  /* 0x0000000400987305 */ /* 0x000ee2000020f000 */
[----:B------:R-:W-:Y:S01]  /*0e20*/  MOV R20, UR4 ;  /* 0x0000000400147c02 */ /* 0x000fe20008000f00 */
[----:B----4-:R-:W-:-:S05]  /*0e30*/  FMUL R2, R2, UR7 ;  /* 0x0000000702027c20 */ /* 0x010fca0008400000 */
[----:B------:R-:W-:Y:S01]  /*0e40*/  BAR.SYNC.DEFER_BLOCKING 0x0 ;  /* 0x0000000000007b1d */ /* 0x000fe20000010000 */
[----:B------:R-:W-:-:S05]  /*0e50*/  ISETP.GE.AND P0, PT, R9, 0x1, PT ;  /* 0x000000010900780c */ /* 0x000fca0003f06270 */
[----:B------:R-:W4:Y:S02]  /*0e60*/  F2I.U32.TRUNC.NTZ R150, R2 ;  /* 0x0000000200967305 */ /* 0x000f24000020f000 */
[----:B------:R-:W1:Y:S01]  /*0e70*/  S2UR UR36, SR_CTAID.Z ;  /* 0x00000000002479c3 */ /* 0x000e620000002700 */
[----:B---3--:R-:W-:-:S05]  /*0e80*/  IADD3 R152, PT, PT, -R152, RZ, RZ ;  /* 0x000000ff98987210 */ /* 0x008fca0007ffe1ff */
[----:B--2---:R-:W-:Y:S01]  /*0e90*/  IMAD R152, R5, R152, UR5 ;  /* 0x0000000505987e24 */ /* 0x004fe2000f8e0298 */
[----:B----4-:R-:W-:-:S05]  /*0ea0*/  IADD3 R150, PT, PT, -R150, RZ, RZ ;  /* 0x000000ff96967210 */ /* 0x010fca0007ffe1ff */
[----:B-1----:R-:W-:Y:S01]  /*0eb0*/  IMAD R150, R3, R150, UR4 ;  /* 0x0000000403967e24 */ /* 0x002fe2000f8e0296 */
[----:B------:R-:W-:Y:S06]  /*0ec0*/  @!P0 BRA `(.L_x_15) ;  /* 0x0000000000b88947 */ /* 0x000fec0003800000 */
[----:B------:R-:W1:Y:S01]  /*0ed0*/  LDC.64 R4, c[0x0][0xb18] ;  /* 0x0002c600ff047b82 */ /* 0x000e620000000a00 */
[----:B------:R-:W-:-:S07]  /*0ee0*/  ISETP.NE.AND P0, PT, R9, 0x1, PT ;  /* 0x000000010900780c */ /* 0x000fce0003f05270 */
[----:B------:R-:W2:Y:S08]  /*0ef0*/  LDC R10, c[0x0][0xb0c] ;  /* 0x0002c300ff0a7b82 */ /* 0x000eb00000000800 */
[----:B------:R-:W3:Y:S08]  /*0f00*/  LDC R11, c[0x0][0x370] ;  /* 0x0000dc00ff0b7b82 */ /* 0x000ef00000000800 */
[----:B------:R-:W4:Y:S01]  /*0f10*/  LDC R12, c[0x0][0x374] ;  /* 0x0000dd00ff0c7b82 */ /* 0x000f220000000800 */
[----:B-1----:R-:W-:-:S07]  /*0f20*/  ISETP.NE.AND P1, PT, R4, 0x1, PT ;  /* 0x000000010400780c */ /* 0x002fce0003f25270 */
[----:B------:R-:W3:Y:S01]  /*0f30*/  LDC.64 R6, c[0x0][0xb10] ;  /* 0x0002c400ff067b82 */ /* 0x000ee20000000a00 */
[----:B--2---:R-:W-:-:S07]  /*0f40*/  ISETP.NE.AND P2, PT, R10, 0x1, PT ;  /* 0x000000010a00780c */ /* 0x004fce0003f45270 */
[----:B------:R-:W1:Y:S08]  /*0f50*/  LDC R8, c[0x0][0xb20] ;  /* 0x0002c800ff087b82 */ /* 0x000e700000000800 */
[----:B------:R-:W2:Y:S01]  /*0f60*/  LDC.64 R2, c[0x0][0xb28] ;  /* 0x0002ca00ff027b82 */ /* 0x000ea20000000a00 */
[----:B----4-:R-:W-:-:S04]  /*0f70*/  IMAD.HI.U32 R13, R12, R5, RZ ;  /* 0x000000050c0d7227 */ /* 0x010fc800078e00ff */
[----:B------:R-:W-:-:S04]  /*0f80*/  IMAD.HI.U32 R5, R20, R5, RZ ;  /* 0x0000000514057227 */ /* 0x000fc800078e00ff */
[----:B---3--:R-:W-:-:S04]  /*0f90*/  IMAD.HI.U32 R14, R11, R6, RZ ;  /* 0x000000060b0e7227 */ /* 0x008fc800078e00ff */
[C---:B------:R-:W-:Y:S01]  /*0fa0*/  IMAD.HI.U32 R16, R21.reuse, R6, RZ ;  /* 0x0000000615107227 */ /* 0x040fe200078e00ff */
[-C--:B------:R-:W-:Y:S02]  /*0fb0*/  @P2 SHF.R.U32.HI R11, RZ, R7.reuse, R14 ;  /* 0x00000007ff0b2219 */ /* 0x080fe4000001160e */
[-C--:B-1----:R-:W-:Y:S02]  /*0fc0*/  @P1 SHF.R.U32.HI R12, RZ, R8.reuse, R13 ;  /* 0x00000008ff0c1219 */ /* 0x082fe4000001160d */
[----:B------:R-:W-:Y:S02]  /*0fd0*/  SHF.R.U32.HI R5, RZ, R8, R5 ;  /* 0x00000008ff057219 */ /* 0x000fe40000011605 */
[----:B------:R-:W-:Y:S02]  /*0fe0*/  SHF.R.U32.HI R16, RZ, R7, R16 ;  /* 0x00000007ff107219 */ /* 0x000fe40000011610 */
[----:B------:R-:W-:Y:S01]  /*0ff0*/  SEL R5, R20, R5, !P1 ;  /* 0x0000000514057207 */ /* 0x000fe20004800000 */
[----:B--2---:R-:W-:Y:S01]  /*1000*/  IMAD.HI.U32 R14, R12, R2, RZ ;  /* 0x000000020c0e7227 */ /* 0x004fe200078e00ff */
[----:B------:R-:W-:-:S02]  /*1010*/  SEL R7, R21, R16, !P2 ;  /* 0x0000001015077207 */ /* 0x000fc40005000000 */
[----:B------:R-:W-:Y:S01]  /*1020*/  IADD3 R13, PT, PT, -R5, RZ, RZ ;  /* 0x000000ff050d7210 */ /* 0x000fe20007ffe1ff */
[----:B------:R-:W-:Y:S01]  /*1030*/  IMAD.HI.U32 R6, R11, R2, RZ ;  /* 0x000000020b067227 */ /* 0x000fe200078e00ff */
[----:B------:R-:W-:-:S03]  /*1040*/  @P0 SHF.R.U32.HI R12, RZ, R3, R14 ;  /* 0x00000003ff0c0219 */ /* 0x000fc6000001160e */
[----:B------:R-:W-:Y:S01]  /*1050*/  IMAD R13, R4, R13, R20 ;  /* 0x0000000d040d7224 */ /* 0x000fe200078e0214 */
[----:B------:R-:W-:Y:S01]  /*1060*/  @P0 SHF.R.U32.HI R11, RZ, R3, R6 ;  /* 0x00000003ff0b0219 */ /* 0x000fe20000011606 */
[----:B------:R-:W-:-:S04]  /*1070*/  IMAD R12, R12, R9, RZ ;  /* 0x000000090c0c7224 */ /* 0x000fc800078e02ff */
[----:B------:R-:W-:Y:S01]  /*1080*/  IMAD R6, R11, R9, RZ ;  /* 0x000000090b067224 */ /* 0x000fe200078e02ff */
[----:B------:R-:W-:-:S04]  /*1090*/  ISETP.GE.AND P1, PT, R5, R12, PT ;  /* 0x0000000c0500720c */ /* 0x000fc80003f26270 */
[----:B------:R-:W-:Y:S01]  /*10a0*/  ISETP.GE.OR P1, PT, R7, R6, P1 ;  /* 0x000000060700720c */ /* 0x000fe20000f26670 */
[----:B------:R-:W-:-:S05]  /*10b0*/  IMAD.HI.U32 R6, R5, R2, RZ ;  /* 0x0000000205067227 */ /* 0x000fca00078e00ff */
[----:B------:R-:W-:-:S04]  /*10c0*/  SHF.R.U32.HI R6, RZ, R3, R6 ;  /* 0x00000003ff067219 */ /* 0x000fc80000011606 */
[----:B------:R-:W-:-:S03]  /*10d0*/  SEL R6, R5, R6, !P0 ;  /* 0x0000000605067207 */ /* 0x000fc60004000000 */
[----:B------:R-:W-:Y:S01]  /*10e0*/  @!P1 IMAD.HI.U32 R8, R7, R2, RZ ;  /* 0x0000000207089227 */ /* 0x000fe200078e00ff */
[----:B------:R-:W-:-:S04]  /*10f0*/  IADD3 R2, PT, PT, -R6, RZ, RZ ;  /* 0x000000ff06027210 */ /* 0x000fc80007ffe1ff */
[----:B------:R-:W-:Y:S01]  /*1100*/  @!P1 SHF.R.U32.HI R8, RZ, R3, R8 ;  /* 0x00000003ff089219 */ /* 0x000fe20000011608 */
[----:B------:R-:W-:-:S03]  /*1110*/  IMAD R2, R9, R2, R5 ;  /* 0x0000000209027224 */ /* 0x000fc600078e0205 */
[----:B------:R-:W-:-:S05]  /*1120*/  @!P1 SEL R3, R7, R8, !P0 ;  /* 0x0000000807039207 */ /* 0x000fca0004000000 */
[--C-:B------:R-:W-:Y:S02]  /*1130*/  @!P1 IMAD.IADD R6, R6, 0x1, -R3.reuse ;  /* 0x0000000106069824 */ /* 0x100fe400078e0a03 */
[----:B------:R-:W-:Y:S01]  /*1140*/  @!P1 IMAD R3, R2, R11, R3 ;  /* 0x0000000b02039224 */ /* 0x000fe200078e0203 */
[----:B------:R-:W-:Y:S01]  /*1150*/  IADD3 R2, PT, PT, -R7, RZ, RZ ;  /* 0x000000ff07027210 */ /* 0x000fe20007ffe1ff */
[----:B------:R-:W-:Y:S02]  /*1160*/  @!P1 IMAD R5, R6, R9, R7 ;  /* 0x0000000906059224 */ /* 0x000fe400078e0207 */
[----:B------:R-:W-:Y:S02]  /*1170*/  @!P1 IMAD.MOV.U32 R7, RZ, RZ, R3 ;  /* 0x000000ffff079224 */ /* 0x000fe400078e0003 */
[----:B------:R-:W-:Y:S02]  /*1180*/  IMAD R2, R10, R2, R21 ;  /* 0x000000020a027224 */ /* 0x000fe400078e0215 */
[----:B------:R-:W-:-:S02]  /*1190*/  IMAD R20, R5, R4, R13 ;  /* 0x0000000405147224 */ /* 0x000fc400078e020d */
[----:B------:R-:W-:Y:S02]  /*11a0*/  IMAD R21, R7, R10, R2 ;  /* 0x0000000a07157224 */ /* 0x000fe400078e0202 */
.L_x_15:
[----:B------:R-:W1:Y:S01]  /*11b0*/  LDCU UR4, c[0x0][0xb30] ;  /* 0x00016600ff0477ac */ /* 0x000e620008000800 */
[----:B------:R-:W2:Y:S08]  /*11c0*/  S2UR UR37, SR_CgaCtaId ;  /* 0x00000000002579c3 */ /* 0x000eb00000008800 */
[----:B------:R-:W3:Y:S01]  /*11d0*/  LDC R72, c[0x0][0xb24] ;  /* 0x0002c900ff487b82 */ /* 0x000ee20000000800 */
[----:B-1----:R-:W-:-:S09]  /*11e0*/  UISETP.NE.AND UP1, UPT, UR4, 0x1, UPT ;  /* 0x000000010400788c */ /* 0x002fd2000bf25270 */
[----:B--2---:R-:W-:Y:S05]  /*11f0*/  BRA.U UP1, `(.L_x_16) ;  /* 0x0000000101407547 */ /* 0x004fea000b800000 */
[----:B------:R-:W1:Y:S08]  /*1200*/  LDC.64 R4, c[0x0][0xb10] ;  /* 0x0002c400ff047b82 */ /* 0x000e700000000a00 */
[----:B------:R-:W2:Y:S08]  /*1210*/  LDC.64 R2, c[0x0][0xb18] ;  /* 0x0002c600ff027b82 */ /* 0x000eb00000000a00 */
[----:B------:R-:W4:Y:S08]  /*1220*/  LDC R6, c[0x0][0xb20] ;  /* 0x0002c800ff067b82 */ /* 0x000f300000000800 */
[----:B------:R-:W3:Y:S01]  /*1230*/  LDC R8, c[0x0][0xb0c] ;  /* 0x0002c300ff087b82 */ /* 0x000ee20000000800 */
[----:B-1----:R-:W-:-:S05]  /*1240*/  IMAD.HI.U32 R4, R21, R4, RZ ;  /* 0x0000000415047227 */ /* 0x002fca00078e00ff */
[----:B------:R-:W-:Y:S01]  /*1250*/  SHF.R.U32.HI R4, RZ, R5, R4 ;  /* 0x00000005ff047219 */ /* 0x000fe20000011604 */
[----:B--2---:R-:W-:Y:S01]  /*1260*/  IMAD.HI.U32 R3, R20, R3, RZ ;  /* 0x0000000314037227 */ /* 0x004fe200078e00ff */
[----:B------:R-:W-:-:S04]  /*1270*/  ISETP.NE.AND P0, PT, R2, 0x1, PT ;  /* 0x000000010200780c */ /* 0x000fc80003f05270 */
[----:B----4-:R-:W-:-:S04]  /*1280*/  SHF.R.U32.HI R3, RZ, R6, R3 ;  /* 0x00000006ff037219 */ /* 0x010fc80000011603 */
[----:B------:R-:W-:Y:S02]  /*1290*/  SEL R3, R20, R3, !P0 ;  /* 0x0000000314037207 */ /* 0x000fe40004000000 */
[----:B---3--:R-:W-:-:S04]  /*12a0*/  ISETP.NE.AND P1, PT, R8, 0x1, PT ;  /* 0x000000010800780c */ /* 0x008fc80003f25270 */
[----:B------:R-:W-:-:S05]  /*12b0*/  SEL R4, R21, R4, !P1 ;  /* 0x0000000415047207 */ /* 0x000fca0004800000 */
[----:B------:R-:W-:Y:S02]  /*12c0*/  IMAD.IADD R5, R3, 0x1, -R4 ;  /* 0x0000000103057824 */ /* 0x000fe400078e0a04 */
[----:B------:R-:W-:Y:S02]  /*12d0*/  IMAD.IADD R3, R4, 0x1, -R3 ;  /* 0x0000000104037824 */ /* 0x000fe400078e0a03 */
[----:B------:R-:W-:Y:S02]  /*12e0*/  IMAD R21, R5, R8, R21 ;  /* 0x0000000805157224 */ /* 0x000fe400078e0215 */
[----:B------:R-:W-:-:S07]  /*12f0*/  IMAD R20, R3, R2, R20 ;  /* 0x0000000203147224 */ /* 0x000fce00078e0214 */
.L_x_16:
[----:B------:R-:W-:Y:S01]  /*1300*/  BAR.SYNC.DEFER_BLOCKING 0x0 ;  /* 0x0000000000007b1d */ /* 0x000fe20000010000 */
[----:B------:R-:W-:Y:S01]  /*1310*/  UISETP.NE.AND UP1, UPT, UR8, 0x2, UPT ;  /* 0x000000020800788c */ /* 0x000fe2000bf25270 */
[----:B------:R-:W-:Y:S02]  /*1320*/  ISETP.NE.OR P5, PT, R0, 0x2, !P5 ;  /* 0x000000020000780c */ /* 0x000fe40006fa5670 */
[----:B------:R-:W-:-:S06]  /*1330*/  LOP3.LUT R2, R167, 0x1f, RZ, 0xc0, !PT ;  /* 0x0000001fa7027812 */ /* 0x000fcc00078ec0ff */
[----:B------:R-:W-:Y:S05]  /*1340*/  BRA.U UP1, `(.L_x_17) ;  /* 0x0000001101347547 */ /* 0x000fea000b800000 */
[----:B------:R-:W1:Y:S01]  /*1350*/  LDCU UR13, c[0x0][0x38c] ;  /* 0x00007180ff0d77ac */ /* 0x000e620008000800 */
[----:B------:R-:W2:Y:S01]  /*1360*/  LDC R9, c[0x0][0x370] ;  /* 0x0000dc00ff097b82 */ /* 0x000ea20000000800 */
[----:B------:R-:W-:Y:S01]  /*1370*/  PLOP3.LUT P1, PT, PT, PT, UP2, 0x80, 0x8 ;  /* 0x000000000008781c */ /* 0x000fe20003f2f028 */
[----:B------:R-:W-:Y:S01]  /*1380*/  HFMA2 R12, -RZ, RZ, 0, 0 ;  /* 0x00000000ff0c7431 */ /* 0x000fe200000001ff */
[----:B------:R-:W-:Y:S01]  /*1390*/  ISETP.EQ.OR P4, PT, R2, RZ, P5 ;  /* 0x000000ff0200720c */ /* 0x000fe20002f82670 */
[----:B------:R-:W-:Y:S01]  /*13a0*/  IMAD.MOV.U32 R15, RZ, RZ, 0x1 ;  /* 0x00000001ff0f7424 */ /* 0x000fe200078e00ff */
[----:B------:R-:W-:Y:S01]  /*13b0*/  PLOP3.LUT P1, PT, P1, PT, PT, 0x8, 0x80 ;  /* 0x000000000080781c */ /* 0x000fe20000f2e170 */
[----:B------:R-:W-:Y:S01]  /*13c0*/  IMAD.MOV.U32 R14, RZ, RZ, RZ ;  /* 0x000000ffff0e7224 */ /* 0x000fe200078e00ff */
[----:B------:R-:W-:Y:S01]  /*13d0*/  MOV R8, 0x1 ;  /* 0x0000000100087802 */ /* 0x000fe20000000f00 */
[----:B------:R-:W4:Y:S01]  /*13e0*/  LDC R0, c[0x0][0x374] ;  /* 0x0000dd00ff007b82 */ /* 0x000f220000000800 */
[----:B------:R-:W-:Y:S01]  /*13f0*/  IMAD.MOV.U32 R10, RZ, RZ, RZ ;  /* 0x000000ffff0a7224 */ /* 0x000fe200078e00ff */
[----:B------:R-:W2:Y:S01]  /*1400*/  LDCU.64 UR22, c[0x0][0x348] ;  /* 0x00006900ff1677ac */ /* 0x000ea20008000a00 */
[----:B------:R-:W-:Y:S01]  /*1410*/  UMOV UR6, URZ ;  /* 0x000000ff00067c82 */ /* 0x000fe20008000000 */
[----:B-1----:R-:W-:-:S04]  /*1420*/  UIADD3 UR5, UPT, UPT, UR13, 0x3f, URZ ;  /* 0x0000003f0d057890 */ /* 0x002fc8000fffe0ff */
[----:B------:R-:W-:-:S04]  /*1430*/  USHF.R.S32.HI UR4, URZ, 0x1f, UR5 ;  /* 0x0000001fff047899 */ /* 0x000fc80008011405 */
[----:B------:R-:W-:-:S04]  /*1440*/  ULEA.HI UR4, UR4, UR5, URZ, 0x6 ;  /* 0x0000000504047291 */ /* 0x000fc8000f8f30ff */
[----:B------:R-:W-:Y:S02]  /*1450*/  USHF.R.S32.HI UR15, URZ, 0x6, UR4 ;  /* 0x00000006ff0f7899 */ /* 0x000fe40008011404 */
[----:B------:R-:W-:Y:S02]  /*1460*/  UIADD3 UR4, UPT, UPT, UR13, -0x1, URZ ;  /* 0xffffffff0d047890 */ /* 0x000fe4000fffe0ff */
[----:B------:R-:W-:Y:S02]  /*1470*/  UISETP.LT.U32.AND UP0, UPT, UR15, 0x3, UPT ;  /* 0x000000030f00788c */ /* 0x000fe4000bf01070 */
[----:B------:R-:W-:Y:S02]  /*1480*/  UISETP.GE.U32.AND UP1, UPT, UR4, -0x7f, UPT ;  /* 0xffffff810400788c */ /* 0x000fe4000bf26070 */
[----:B------:R-:W-:Y:S02]  /*1490*/  USEL UR14, UR15, 0x3, UP0 ;  /* 0x000000030f0e7887 */ /* 0x000fe40008000000 */
[----:B------:R-:W-:-:S02]  /*14a0*/  UIADD3 UR13, UPT, UPT, UR13, 0x7e, URZ ;  /* 0x0000007e0d0d7890 */ /* 0x000fc4000fffe0ff */
[----:B------:R-:W-:Y:S02]  /*14b0*/  UIADD3 UR5, UPT, UPT, UR14, -0x1, URZ ;  /* 0xffffffff0e057890 */ /* 0x000fe4000fffe0ff */
[----:B------:R-:W-:-:S03]  /*14c0*/  UIADD3 UR7, UPT, UPT, UR15, -UR14, URZ ;  /* 0x8000000e0f077290 */ /* 0x000fc6000fffe0ff */
[----:B------:R-:W-:-:S04]  /*14d0*/  @UP1 UIADD3 UR5, UPT, UPT, UR14, URZ, URZ ;  /* 0x000000ff0e051290 */ /* 0x000fc8000fffe0ff */
[----:B--2---:R-:W-:-:S12]  /*14e0*/  UIADD3 UR5, UPT, UPT, UR5, 0x1, URZ ;  /* 0x0000000105057890 */ /* 0x004fd8000fffe0ff */
.L_x_35:
[----:B------:R-:W-:Y:S01]  /*14f0*/  UISETP.NE.AND UP0, UPT, UR37, URZ, UPT ;  /* 0x000000ff2500728c */ /* 0x000fe2000bf05270 */
[----:B------:R-:W1:Y:S08]  /*1500*/  S2UR UR37, SR_CgaCtaId ;  /* 0x00000000002579c3 */ /* 0x000e700000008800 */
[----:B------:R-:W-:Y:S05]  /*1510*/  BRA.U UP0, `(.L_x_18) ;  /* 0x0000000100347547 */ /* 0x000fea000b800000 */
[----:B------:R-:W2:Y:S01]  /*1520*/  S2R R2, SR_CgaCtaId ;  /* 0x0000000000027919 */ /* 0x000ea20000008800 */
[----:B------:R-:W-:-:S04]  /*1530*/  MOV R3, 0x400 ;  /* 0x0000040000037802 */ /* 0x000fc80000000f00 */
[----:B--2---:R-:W-:Y:S02]  /*1540*/  LEA R3, R2, R3, 0x18 ;  /* 0x0000000302037211 */ /* 0x004fe400078ec0ff */
[----:B------:R-:W-:-:S03]  /*1550*/  SHF.L.U32 R2, R8, 0x1f, RZ ;  /* 0x0000001f08027819 */ /* 0x000fc600000006ff */
[----:B------:R-:W-:-:S04]  /*1560*/  IMAD R3, R10, 0x8, R3 ;  /* 0x000000080a037824 */ /* 0x000fc800078e0203 */
[----:B------:R-:W2:Y:S02]  /*1570*/  SYNCS.PHASECHK.TRANS64.TRYWAIT P0, [R3+URZ+0xd0], R2 ;  /* 0x0000d002030075a7 */ /* 0x000ea400080011ff */
[----:B--2---:R-:W-:Y:S05]  /*1580*/  @!P0 BRA `(.L_x_19) ;  /* 0x0000006800f48947 */ /* 0x004fea0003800000 */
.L_x_104:
[----:B------:R-:W-:Y:S01]  /*1590*/  VIADD R10, R10, 0x1 ;  /* 0x000000010a0a7836 */ /* 0x000fe20000000000 */
[----:B------:R2:W-:Y:S04]  /*15a0*/  SYNCS.ARRIVE.TRANS64.A1T0 RZ, [R3+URZ+0xc0], RZ ;  /* 0x0000c0ff03ff79a7 */ /* 0x0005e800081000ff */
[----:B------:R-:W-:-:S04]  /*15b0*/  ISETP.NE.AND P0, PT, R10, 0x2, PT ;  /* 0x000000020a00780c */ /* 0x000fc80003f05270 */
[----:B------:R-:W-:Y:S02]  /*15c0*/  SEL R10, R10, RZ, P0 ;  /* 0x000000ff0a0a7207 */ /* 0x000fe40000000000 */
[----:B--2---:R-:W-:-:S04]  /*15d0*/  SEL R3, RZ, 0x1, P0 ;  /* 0x00000001ff037807 */ /* 0x004fc80000000000 */
[----:B------:R-:W-:-:S07]  /*15e0*/  LOP3.LUT R8, R8, R3, RZ, 0x3c, !PT ;  /* 0x0000000308087212 */ /* 0x000fce00078e3cff */
.L_x_18:
[----:B------:R-:W-:Y:S01]  /*15f0*/  UMOV UR4, 0x400 ;  /* 0x0000040000047882 */ /* 0x000fe20000000000 */
[----:B------:R-:W-:Y:S01]  /*1600*/  SHF.L.U32 R2, R15, 0x1f, RZ ;  /* 0x0000001f0f027819 */ /* 0x000fe200000006ff */
[----:B-1----:R-:W-:Y:S01]  /*1610*/  ULEA UR4, UR37, UR4, 0x18 ;  /* 0x0000000425047291 */ /* 0x002fe2000f8ec0ff */
[----:B------:R-:W-:Y:S01]  /*1620*/  R2UR UR35, R21 ;  /* 0x00000000152372ca */ /* 0x000fe200000e0000 */
[----:B------:R-:W-:Y:S01]  /*1630*/  UISETP.GE.U32.AND UP0, UPT, UR13, 0x7f, UPT ;  /* 0x0000007f0d00788c */ /* 0x000fe2000bf06070 */
[----:B------:R-:W-:Y:S01]  /*1640*/  R2UR UR11, R20 ;  /* 0x00000000140b72ca */ /* 0x000fe200000e0000 */
[----:B------:R-:W-:Y:S01]  /*1650*/  ULEA UR8, UR6, UR4, 0x3 ;  /* 0x0000000406087291 */ /* 0x000fe2000f8e18ff */
[----:B------:R-:W-:-:S08]  /*1660*/  UMOV UR24, URZ ;  /* 0x000000ff00187c82 */ /* 0x000fd00008000000 */
[----:B------:R1:W2:Y:S01]  /*1670*/  SYNCS.PHASECHK.TRANS64.TRYWAIT P0, [UR8+0x18], R2 ;  /* 0x00001802ff0075a7 */ /* 0x0002a20008001108 */
[----:B------:R-:W-:Y:S02]  /*1680*/  USHF.L.U32 UR35, UR35, 0x7, URZ ;  /* 0x0000000723237899 */ /* 0x000fe400080006ff */
[----:B------:R-:W-:Y:S01]  /*1690*/  USHF.L.U32 UR11, UR11, 0x7, URZ ;  /* 0x000000070b0b7899 */ /* 0x000fe200080006ff */
[----:B------:R-:W-:Y:S11]  /*16a0*/  BRA.U !UP0, `(.L_x_20) ;  /* 0x0000000108a47547 */ /* 0x000ff6000b800000 */
[----:B------:R-:W-:Y:S01]  /*16b0*/  UMOV UR16, URZ ;  /* 0x000000ff00107c82 */ /* 0x000fe20008000000 */
[----:B------:R-:W-:-:S05]  /*16c0*/  UMOV UR17, UR6 ;  /* 0x0000000600117c82 */ /* 0x000fca0008000000 */
.L_x_25:
[----:B-1----:R-:W-:Y:S01]  /*16d0*/  ULEA UR33, UR17, UR4, 0x3 ;  /* 0x0000000411217291 */ /* 0x002fe2000f8e18ff */
[----:B--2---:R-:W-:Y:S01]  /*16e0*/  @!P5 MOV R3, 0x4000 ;  /* 0x000040000003d802 */ /* 0x004fe20000000f00 */
[----:B--2---:R-:W-:Y:S10]  /*16f0*/  @P0 BRA `(.L_x_21) ;  /* 0x00000000000c0947 */ /* 0x004ff40003800000 */
[----:B------:R-:W-:-:S04]  /*1700*/  SHF.L.U32 R5, R15, 0x1f, RZ ;  /* 0x0000001f0f057819 */ /* 0x000fc800000006ff */
[----:B------:R-:W2:Y:S02]  /*1710*/  SYNCS.PHASECHK.TRANS64.TRYWAIT P0, [UR33+0x18], R5 ;  /* 0x00001805ff0075a7 */ /* 0x000ea40008001121 */
[----:B--2---:R-:W-:Y:S05]  /*1720*/  @!P0 BRA `(.L_x_22) ;  /* 0x0000006800a08947 */ /* 0x004fea0003800000 */
.L_x_21:
[----:B------:R2:W-:Y:S01]  /*1730*/  @!P5 SYNCS.ARRIVE.TRANS64 RZ, [UR33], R3 ;  /* 0x00000003ffffd9a7 */ /* 0x0005e20008000021 */
[----:B------:R-:W-:Y:S04]  /*1740*/  BSSY.RECONVERGENT B0, `(.L_x_23) ;  /* 0x0000003000007945 */ /* 0x000fe80003800200 */
[----:B------:R-:W-:Y:S05]  /*1750*/  @P4 BRA `(.L_x_24) ;  /* 0x0000000000044947 */ /* 0x000fea0003800000 */
[----:B------:R-:W-:Y:S05]  /*1760*/  BPT.TRAP 0x1 ;  /* 0x000000040000795c */ /* 0x000fea0000300000 */
.L_x_24:
[----:B------:R-:W-:Y:S05]  /*1770*/  BSYNC.RECONVERGENT B0 ;  /* 0x0000000000007941 */ /* 0x000fea0003800200 */
.L_x_23:
[----:B------:R-:W-:Y:S02]  /*1780*/  UIADD3 UR6, UPT, UPT, UR17, 0x1, URZ ;  /* 0x0000000111067890 */ /* 0x000fe4000fffe0ff */
[----:B------:R-:W-:Y:S02]  /*1790*/  UIADD3 UR26, UP1, UPT, UR22, 0x80, URZ ;  /* 0x00000080161a7890 */ /* 0x000fe4000ff3e0ff */
[----:B------:R-:W-:Y:S02]  /*17a0*/  UISETP.NE.AND UP0, UPT, UR6, 0x3, UPT ;  /* 0x000000030600788c */ /* 0x000fe4000bf05270 */
[----:B------:R-:W-:Y:S02]  /*17b0*/  USHF.L.U32 UR34, UR16, 0x6, URZ ;  /* 0x0000000610227899 */ /* 0x000fe400080006ff */
[----:B------:R-:W-:Y:S02]  /*17c0*/  USEL UR9, URZ, 0x1, UP0 ;  /* 0x00000001ff097887 */ /* 0x000fe40008000000 */
[----:B------:R-:W-:-:S02]  /*17d0*/  USEL UR6, UR6, URZ, UP0 ;  /* 0x000000ff06067287 */ /* 0x000fc40008000000 */
[----:B------:R-:W-:Y:S02]  /*17e0*/  UIADD3 UR20, UP0, UPT, UR22, 0x180, URZ ;  /* 0x0000018016147890 */ /* 0x000fe4000ff1e0ff */
[----:B------:R-:W-:Y:S01]  /*17f0*/  ULEA UR8, UR6, UR4, 0x3 ;  /* 0x0000000406087291 */ /* 0x000fe2000f8e18ff */
[----:B------:R-:W-:Y:S01]  /*1800*/  LOP3.LUT R15, R15, UR9, RZ, 0x3c, !PT ;  /* 0x000000090f0f7c12 */ /* 0x000fe2000f8e3cff */
[----:B------:R-:W-:Y:S02]  /*1810*/  UIADD3.X UR27, UPT, UPT, URZ, UR23, URZ, UP1, !UPT ;  /* 0x00000017ff1b7290 */ /* 0x000fe40008ffe4ff */
[----:B------:R-:W-:Y:S01]  /*1820*/  UIADD3.X UR21, UPT, UPT, URZ, UR23, URZ, UP0, !UPT ;  /* 0x00000017ff157290 */ /* 0x000fe200087fe4ff */
[----:B-1----:R-:W-:Y:S01]  /*1830*/  SHF.L.U32 R2, R15, 0x1f, RZ ;  /* 0x0000001f0f027819 */ /* 0x002fe200000006ff */
[----:B------:R-:W-:Y:S01]  /*1840*/  UMOV UR18, 0x0 ;  /* 0x0000000000127882 */ /* 0x000fe20000000000 */
[----:B------:R-:W-:Y:S01]  /*1850*/  UMOV UR19, 0x10000000 ;  /* 0x1000000000137882 */ /* 0x000fe20000000000 */
[----:B------:R-:W-:Y:S01]  /*1860*/  UMOV UR12, UR36 ;  /* 0x00000024000c7c82 */ /* 0x000fe20008000000 */
[----:B------:R1:W1:Y:S01]  /*1870*/  SYNCS.PHASECHK.TRANS64.TRYWAIT P0, [UR8+0x18], R2 ;  /* 0x00001802ff0075a7 */ /* 0x0002620008001108 */
[----:B------:R-:W-:Y:S01]  /*1880*/  ULEA UR8, UR17, UR4, 0xd ;  /* 0x0000000411087291 */ /* 0x000fe2000f8e68ff */
[----:B------:R-:W-:Y:S01]  /*1890*/  UMOV UR9, UR33 ;  /* 0x0000002100097c82 */ /* 0x000fe20008000000 */
[----:B------:R-:W-:-:S02]  /*18a0*/  UMOV UR10, UR34 ;  /* 0x00000022000a7c82 */ /* 0x000fc40008000000 */
[----:B------:R-:W-:Y:S02]  /*18b0*/  UIADD3 UR32, UPT, UPT, UR8, 0x8400, URZ ;  /* 0x0000840008207890 */ /* 0x000fe4000fffe0ff */
[----:B------:R-:W-:Y:S02]  /*18c0*/  UIADD3 UR8, UPT, UPT, UR8, 0xe400, URZ ;  /* 0x0000e40008087890 */ /* 0x000fe4000fffe0ff */
[----:B------:R-:W-:Y:S01]  /*18d0*/  UIADD3 UR16, UPT, UPT, UR16, 0x1, URZ ;  /* 0x0000000110107890 */ /* 0x000fe2000fffe0ff */
[----:B------:R-:W-:Y:S01]  /*18e0*/  UMOV UR24, UR5 ;  /* 0x0000000500187c82 */ /* 0x000fe20008000000 */
[----:B------:R-:W-:Y:S02]  /*18f0*/  UMOV UR17, UR6 ;  /* 0x0000000600117c82 */ /* 0x000fe40008000000 */
[----:B------:R-:W-:Y:S01]  /*1900*/  UISETP.NE.AND UP0, UPT, UR16, UR5, UPT ;  /* 0x000000051000728c */ /* 0x000fe2000bf05270 */
[----:B------:R1:W-:Y:S02]  /*1910*/  UTMALDG.3D [UR32], [UR26], desc[UR18] ;  /* 0x000012201a0075b4 */ /* 0x0003e40008011000 */
[----:B------:R1:W-:Y:S06]  /*1920*/  UTMALDG.3D [UR8], [UR20], desc[UR18] ;  /* 0x00001208140075b4 */ /* 0x0003ec0008011000 */
[----:B------:R-:W-:Y:S05]  /*1930*/  BRA.U UP0, `(.L_x_25) ;  /* 0xfffffffd00647547 */ /* 0x000fea000b83ffff */
.L_x_20:
[----:B-1----:R-:W-:Y:S01]  /*1940*/  ULEA UR8, UR6, UR4, 0x3 ;  /* 0x0000000406087291 */ /* 0x002fe2000f8e18ff */
[----:B------:R-:W-:Y:S01]  /*1950*/  SHF.L.U32 R2, R15, 0x1f, RZ ;  /* 0x0000001f0f027819 */ /* 0x000fe200000006ff */
[----:B------:R-:W-:Y:S01]  /*1960*/  @!P1 SYNCS.ARRIVE.TRANS64.A1T0 RZ, [UR4+0x58], RZ ;  /* 0x000058ffffff99a7 */ /* 0x000fe20008100004 */
[----:B------:R-:W-:-:S06]  /*1970*/  UISETP.GT.AND UP0, UPT, UR15, UR14, UPT ;  /* 0x0000000e0f00728c */ /* 0x000fcc000bf04270 */
[----:B--2---:R1:W2:Y:S03]  /*1980*/  SYNCS.PHASECHK.TRANS64.TRYWAIT P0, [UR8+0x18], R2 ;  /* 0x00001802ff0075a7 */ /* 0x0042a60008001108 */
[----:B------:R-:W-:Y:S05]  /*1990*/  BRA.U !UP0, `(.L_x_26) ;  /* 0x0000000108a87547 */ /* 0x000fea000b800000 */
[----:B------:R-:W-:Y:S01]  /*19a0*/  UIADD3 UR21, UPT, UPT, UR7, UR24, URZ ;  /* 0x0000001807157290 */ /* 0x000fe2000fffe0ff */
[----:B------:R-:W-:-:S11]  /*19b0*/  UMOV UR25, UR6 ;  /* 0x0000000600197c82 */ /* 0x000fd60008000000 */
.L_x_31:
[----:B-1----:R-:W-:Y:S01]  /*19c0*/  ULEA UR17, UR25, UR4, 0x3 ;  /* 0x0000000419117291 */ /* 0x002fe2000f8e18ff */
[----:B--2---:R-:W-:Y:S01]  /*19d0*/  @!P5 MOV R3, 0x4000 ;  /* 0x000040000003d802 */ /* 0x004fe20000000f00 */
[----:B--2---:R-:W-:Y:S10]  /*19e0*/  @P0 BRA `(.L_x_27) ;  /* 0x00000000000c0947 */ /* 0x004ff40003800000 */
[----:B------:R-:W-:-:S04]  /*19f0*/  SHF.L.U32 R5, R15, 0x1f, RZ ;  /* 0x0000001f0f057819 */ /* 0x000fc800000006ff */
[----:B------:R-:W2:Y:S02]  /*1a00*/  SYNCS.PHASECHK.TRANS64.TRYWAIT P0, [UR17+0x18], R5 ;  /* 0x00001805ff0075a7 */ /* 0x000ea40008001111 */
[----:B--2---:R-:W-:Y:S05]  /*1a10*/  @!P0 BRA `(.L_x_28) ;  /* 0x0000006400fc8947 */ /* 0x004fea0003800000 */
.L_x_27:
[----:B------:R2:W-:Y:S01]  /*1a20*/  @!P5 SYNCS.ARRIVE.TRANS64 RZ, [UR17], R3 ;  /* 0x00000003ffffd9a7 */ /* 0x0005e20008000011 */
[----:B------:R-:W-:Y:S04]  /*1a30*/  BSSY.RECONVERGENT B0, `(.L_x_29) ;  /* 0x0000003000007945 */ /* 0x000fe80003800200 */
[----:B------:R-:W-:Y:S05]  /*1a40*/  @P4 BRA `(.L_x_30) ;  /* 0x0000000000044947 */ /* 0x000fea0003800000 */
[----:B------:R-:W-:Y:S05]  /*1a50*/  BPT.TRAP 0x1 ;  /* 0x000000040000795c */ /* 0x000fea0000300000 */
.L_x_30:
[----:B------:R-:W-:Y:S05]  /*1a60*/  BSYNC.RECONVERGENT B0 ;  /* 0x0000000000007941 */ /* 0x000fea0003800200 */
.L_x_29:
        /* <DEDUP_REMOVED lines=20> */
[----:B------:R-:W-:Y:S01]  /*1bb0*/  UIADD3 UR8, UPT, UPT, UR8, 0xe400, URZ ;  /* 0x0000e40008087890 */ /* 0x000fe2000fffe0ff */
[----:B------:R-:W-:Y:S01]  /*1bc0*/  UMOV UR9, UR17 ;  /* 0x0000001100097c82 */ /* 0x000fe20008000000 */
[----:B------:R-:W-:Y:S01]  /*1bd0*/  UMOV UR10, UR18 ;  /* 0x00000012000a7c82 */ /* 0x000fe20008000000 */
[----:B------:R-:W-:Y:S01]  /*1be0*/  UIADD3 UR24, UPT, UPT, UR24, 0x1, URZ ;  /* 0x0000000118187890 */ /* 0x000fe2000fffe0ff */
[----:B------:R-:W-:-:S03]  /*1bf0*/  UMOV UR25, UR6 ;  /* 0x0000000600197c82 */ /* 0x000fc60008000000 */
[----:B------:R1:W-:Y:S01]  /*1c00*/  UTMALDG.3D [UR16], [UR30], desc[UR26] ;  /* 0x00001a101e0075b4 */ /* 0x0003e20008011000 */
[----:B------:R-:W-:Y:S01]  /*1c10*/  UISETP.NE.AND UP0, UPT, UR24, UR21, UPT ;  /* 0x000000151800728c */ /* 0x000fe2000bf05270 */
[----:B------:R1:W-:Y:S08]  /*1c20*/  UTMALDG.3D [UR8], [UR28], desc[UR26] ;  /* 0x00001a081c0075b4 */ /* 0x0003f00008011000 */
[----:B------:R-:W-:Y:S05]  /*1c30*/  BRA.U UP0, `(.L_x_31) ;  /* 0xfffffffd00607547 */ /* 0x000fea000b83ffff */
.L_x_26:
[----:B-1----:R-:W-:Y:S01]  /*1c40*/  LEA R2, R14, UR4, 0x3 ;  /* 0x000000040e027c11 */ /* 0x002fe2000f8e18ff */
[----:B------:R-:W-:Y:S01]  /*1c50*/  NOP ;  /* 0x0000000000007918 */ /* 0x000fe20000000000 */
[----:B--2---:R-:W-:Y:S02]  /*1c60*/  SHF.L.U32 R3, R12, 0x1f, RZ ;  /* 0x0000001f0c037819 */ /* 0x004fe400000006ff */
[----:B------:R-:W-:Y:S02]  /*1c70*/  LEA R4, R14, UR4, 0x4 ;  /* 0x000000040e047c11 */ /* 0x000fe4000f8e20ff */
[----:B------:R-:W1:Y:S02]  /*1c80*/  SYNCS.PHASECHK.TRANS64.TRYWAIT P0, [R2+URZ+0x60], R3 ;  /* 0x00006003020075a7 */ /* 0x000e6400080011ff */
[----:B-1----:R-:W-:Y:S05]  /*1c90*/  @!P0 BRA `(.L_x_32) ;  /* 0x0000006400748947 */ /* 0x002fea0003800000 */
.L_x_107:
[----:B------:R-:W2:Y:S01]  /*1ca0*/  LDS.128 R4, [R4+0xf0] ;  /* 0x0000f00004047984 */ /* 0x000ea20000000c00 */
[----:B---3--:R-:W-:Y:S01]  /*1cb0*/  ISETP.GE.AND P0, PT, R72, 0x1, PT ;  /* 0x000000014800780c */ /* 0x008fe20003f06270 */
[----:B-1----:R-:W-:Y:S01]  /*1cc0*/  VIADD R2, R2, 0x70 ;  /* 0x0000007002027836 */ /* 0x002fe20000000000 */
[----:B------:R-:W-:Y:S01]  /*1cd0*/  @!PT LDS RZ, [RZ] ;  /* 0x00000000fffff984 */ /* 0x000fe20000000800 */
[----:B------:R-:W-:Y:S01]  /*1ce0*/  @!PT LDS RZ, [RZ] ;  /* 0x00000000fffff984 */ /* 0x000fe20000000800 */
[----:B------:R-:W-:Y:S01]  /*1cf0*/  @!PT LDS RZ, [RZ] ;  /* 0x00000000fffff984 */ /* 0x000fe20000000800 */
[----:B------:R-:W-:Y:S01]  /*1d00*/  @!PT LDS RZ, [RZ] ;  /* 0x00000000fffff984 */ /* 0x000fe20000000800 */
[----:B------:R1:W-:Y:S06]  /*1d10*/  MEMBAR.ALL.CTA ;  /* 0x0000000000007992 */ /* 0x0003ec0000008000 */
[----:B-1----:R-:W1:Y:S01]  /*1d20*/  FENCE.VIEW.ASYNC.S ;  /* 0x00000000000073c6 */ /* 0x002e620000000000 */
[----:B------:R-:W-:-:S04]  /*1d30*/  PRMT R2, RZ, 0x654, R2 ;  /* 0x00000654ff027816 */ /* 0x000fc80000000002 */
[----:B-1----:R1:W-:Y:S01]  /*1d40*/  SYNCS.ARRIVE.TRANS64.RED.A1T0 RZ, [R2+URZ], RZ ;  /* 0x000000ff02ff79a7 */ /* 0x0023e200081004ff */
[----:B--2---:R-:W-:-:S13]  /*1d50*/  LOP3.LUT P2, RZ, R6, 0x1, RZ, 0xc0, !PT ;  /* 0x0000000106ff7812 */ /* 0x004fda000784c0ff */
[----:B------:R-:W-:Y:S01]  /*1d60*/  @P2 SHF.R.U32.HI R3, RZ, 0x10, R5 ;  /* 0x00000010ff032819 */ /* 0x000fe20000011605 */
[----:B------:R-:W-:Y:S01]  /*1d70*/  VOTEU.ANY UP0, P2 ;  /* 0x0000000000ff7886 */ /* 0x000fe20001000100 */
[----:B------:R-:W-:Y:S02]  /*1d80*/  @P2 MOV R13, R4 ;  /* 0x00000004000d2202 */ /* 0x000fe40000000f00 */
[----:B------:R-:W-:Y:S02]  /*1d90*/  @P2 R2UR.BROADCAST UR8, R3 ;  /* 0x00000000030822ca */ /* 0x000fe400008e0000 */
[----:B------:R-:W-:-:S11]  /*1da0*/  @P2 LOP3.LUT R11, R5, 0xffff, RZ, 0xc0, !PT ;  /* 0x0000ffff050b2812 */ /* 0x000fd600078ec0ff */
[----:B------:R-:W-:Y:S01]  /*1db0*/  @UP0 UMOV UR36, UR8 ;  /* 0x0000000800240c82 */ /* 0x000fe20008000000 */
[----:B-1----:R-:W-:Y:S05]  /*1dc0*/  @!P0 BRA `(.L_x_33) ;  /* 0x0000000000b88947 */ /* 0x002fea0003800000 */
[----:B------:R-:W4:Y:S01]  /*1dd0*/  LDC.64 R4, c[0x0][0xb18] ;  /* 0x0002c600ff047b82 */ /* 0x000f220000000a00 */
[----:B------:R-:W-:-:S07]  /*1de0*/  ISETP.NE.AND P3, PT, R72, 0x1, PT ;  /* 0x000000014800780c */ /* 0x000fce0003f65270 */
[----:B------:R-:W1:Y:S08]  /*1df0*/  LDC.64 R6, c[0x0][0xb10] ;  /* 0x0002c400ff067b82 */ /* 0x000e700000000a00 */
[----:B------:R-:W2:Y:S08]  /*1e00*/  LDC R16, c[0x0][0xb20] ;  /* 0x0002c800ff107b82 */ /* 0x000eb00000000800 */
[----:B------:R-:W3:Y:S01]  /*1e10*/  LDC R18, c[0x0][0xb0c] ;  /* 0x0002c300ff127b82 */ /* 0x000ee20000000800 */
[----:B----4-:R-:W-:Y:S01]  /*1e20*/  IMAD.HI.U32 R17, R0, R5, RZ ;  /* 0x0000000500117227 */ /* 0x010fe200078e00ff */
[----:B------:R-:W-:-:S03]  /*1e30*/  ISETP.NE.AND P0, PT, R4, 0x1, PT ;  /* 0x000000010400780c */ /* 0x000fc60003f05270 */
[----:B------:R-:W-:-:S03]  /*1e40*/  IMAD.HI.U32 R5, R11, R5, RZ ;  /* 0x000000050b057227 */ /* 0x000fc600078e00ff */
[----:B------:R-:W4:Y:S01]  /*1e50*/  LDC.64 R2, c[0x0][0xb28] ;  /* 0x0002ca00ff027b82 */ /* 0x000f220000000a00 */
[----:B-1----:R-:W-:-:S04]  /*1e60*/  IMAD.HI.U32 R20, R9, R6, RZ ;  /* 0x0000000609147227 */ /* 0x002fc800078e00ff */
[----:B------:R-:W-:Y:S01]  /*1e70*/  IMAD.HI.U32 R22, R13, R6, RZ ;  /* 0x000000060d167227 */ /* 0x000fe200078e00ff */
[----:B------:R-:W-:Y:S02]  /*1e80*/  SHF.R.U32.HI R20, RZ, R7, R20 ;  /* 0x00000007ff147219 */ /* 0x000fe40000011614 */
[-C--:B--2---:R-:W-:Y:S02]  /*1e90*/  SHF.R.U32.HI R17, RZ, R16.reuse, R17 ;  /* 0x00000010ff117219 */ /* 0x084fe40000011611 */
[----:B------:R-:W-:Y:S02]  /*1ea0*/  SHF.R.U32.HI R16, RZ, R16, R5 ;  /* 0x00000010ff107219 */ /* 0x000fe40000011605 */
[----:B------:R-:W-:Y:S02]  /*1eb0*/  SEL R17, R0, R17, !P0 ;  /* 0x0000001100117207 */ /* 0x000fe40004000000 */
[----:B------:R-:W-:Y:S02]  /*1ec0*/  SHF.R.U32.HI R22, RZ, R7, R22 ;  /* 0x00000007ff167219 */ /* 0x000fe40000011616 */
[----:B---3--:R-:W-:-:S02]  /*1ed0*/  ISETP.NE.AND P1, PT, R18, 0x1, PT ;  /* 0x000000011200780c */ /* 0x008fc40003f25270 */
[----:B------:R-:W-:Y:S02]  /*1ee0*/  SEL R5, R11, R16, !P0 ;  /* 0x000000100b057207 */ /* 0x000fe40004000000 */
[----:B------:R-:W-:Y:S02]  /*1ef0*/  SEL R19, R9, R20, !P1 ;  /* 0x0000001409137207 */ /* 0x000fe40004800000 */
[----:B------:R-:W-:Y:S01]  /*1f00*/  SEL R7, R13, R22, !P1 ;  /* 0x000000160d077207 */ /* 0x000fe20004800000 */
[----:B----4-:R-:W-:-:S04]  /*1f10*/  IMAD.HI.U32 R20, R17, R2, RZ ;  /* 0x0000000211147227 */ /* 0x010fc800078e00ff */
[----:B------:R-:W-:Y:S01]  /*1f20*/  IMAD.HI.U32 R6, R19, R2, RZ ;  /* 0x0000000213067227 */ /* 0x000fe200078e00ff */
[----:B------:R-:W-:-:S04]  /*1f30*/  @P3 SHF.R.U32.HI R17, RZ, R3, R20 ;  /* 0x00000003ff113219 */ /* 0x000fc80000011614 */
        /* <DEDUP_REMOVED lines=8> */
[----:B------:R-:W-:-:S04]  /*1fc0*/  @!P0 IMAD.HI.U32 R16, R7, R2, RZ ;  /* 0x0000000207108227 */ /* 0x000fc800078e00ff */
[----:B------:R-:W-:Y:S01]  /*1fd0*/  IMAD.MOV R2, RZ, RZ, -R6 ;  /* 0x000000ffff027224 */ /* 0x000fe200078e0a06 */
[----:B------:R-:W-:-:S03]  /*1fe0*/  @!P0 SHF.R.U32.HI R16, RZ, R3, R16 ;  /* 0x00000003ff108219 */ /* 0x000fc60000011610 */
[----:B------:R-:W-:Y:S01]  /*1ff0*/  IMAD R2, R72, R2, R5 ;  /* 0x0000000248027224 */ /* 0x000fe200078e0205 */
[----:B------:R-:W-:Y:S02]  /*2000*/  @!P0 SEL R3, R7, R16, !P3 ;  /* 0x0000001007038207 */ /* 0x000fe40005800000 */
[----:B------:R-:W-:-:S03]  /*2010*/  IADD3 R16, PT, PT, -R5, RZ, RZ ;  /* 0x000000ff05107210 */ /* 0x000fc60007ffe1ff */
[--C-:B------:R-:W-:Y:S02]  /*2020*/  @!P0 IMAD.IADD R6, R6, 0x1, -R3.reuse ;  /* 0x0000000106068824 */ /* 0x100fe400078e0a03 */
[----:B------:R-:W-:Y:S01]  /*2030*/  @!P0 IMAD R3, R2, R19, R3 ;  /* 0x0000001302038224 */ /* 0x000fe200078e0203 */
[----:B------:R-:W-:Y:S01]  /*2040*/  IADD3 R2, PT, PT, -R7, RZ, RZ ;  /* 0x000000ff07027210 */ /* 0x000fe20007ffe1ff */
[----:B------:R-:W-:Y:S02]  /*2050*/  @!P0 IMAD R5, R72, R6, R7 ;  /* 0x0000000648058224 */ /* 0x000fe400078e0207 */
[----:B------:R-:W-:Y:S02]  /*2060*/  IMAD R11, R4, R16, R11 ;  /* 0x00000010040b7224 */ /* 0x000fe400078e020b */
[----:B------:R-:W-:Y:S02]  /*2070*/  @!P0 IMAD.MOV.U32 R7, RZ, RZ, R3 ;  /* 0x000000ffff078224 */ /* 0x000fe400078e0003 */
[----:B------:R-:W-:-:S02]  /*2080*/  IMAD R2, R18, R2, R13 ;  /* 0x0000000212027224 */ /* 0x000fc400078e020d */
[----:B------:R-:W-:Y:S02]  /*2090*/  IMAD R11, R5, R4, R11 ;  /* 0x00000004050b7224 */ /* 0x000fe400078e020b */
[----:B------:R-:W-:Y:S02]  /*20a0*/  IMAD R13, R7, R18, R2 ;  /* 0x00000012070d7224 */ /* 0x000fe400078e0202 */
.L_x_33:
[----:B------:R-:W1:Y:S02]  /*20b0*/  LDCU UR8, c[0x0][0xb30] ;  /* 0x00016600ff0877ac */ /* 0x000e640008000800 */
[----:B-1----:R-:W-:-:S09]  /*20c0*/  UISETP.NE.AND UP0, UPT, UR8, 0x1, UPT ;  /* 0x000000010800788c */ /* 0x002fd2000bf05270 */
[----:B------:R-:W-:Y:S05]  /*20d0*/  BRA.U UP0, `(.L_x_34) ;  /* 0x0000000100407547 */ /* 0x000fea000b800000 */
[----:B------:R-:W1:Y:S08]  /*20e0*/  LDC.64 R4, c[0x0][0xb10] ;  /* 0x0002c400ff047b82 */ /* 0x000e700000000a00 */
[----:B------:R-:W2:Y:S08]  /*20f0*/  LDC.64 R2, c[0x0][0xb18] ;  /* 0x0002c600ff027b82 */ /* 0x000eb00000000a00 */
[----:B------:R-:W3:Y:S08]  /*2100*/  LDC R6, c[0x0][0xb20] ;  /* 0x0002c800ff067b82 */ /* 0x000ef00000000800 */
[----:B------:R-:W4:Y:S01]  /*2110*/  LDC R16, c[0x0][0xb0c] ;  /* 0x0002c300ff107b82 */ /* 0x000f220000000800 */
[----:B-1----:R-:W-:-:S05]  /*2120*/  IMAD.HI.U32 R4, R13, R4, RZ ;  /* 0x000000040d047227 */ /* 0x002fca00078e00ff */
[----:B------:R-:W-:Y:S01]  /*2130*/  SHF.R.U32.HI R4, RZ, R5, R4 ;  /* 0x00000005ff047219 */ /* 0x000fe20000011604 */
[----:B--2---:R-:W-:Y:S01]  /*2140*/  IMAD.HI.U32 R3, R11, R3, RZ ;  /* 0x000000030b037227 */ /* 0x004fe200078e00ff */
[----:B------:R-:W-:-:S04]  /*2150*/  ISETP.NE.AND P0, PT, R2, 0x1, PT ;  /* 0x000000010200780c */ /* 0x000fc80003f05270 */
[----:B---3--:R-:W-:-:S04]  /*2160*/  SHF.R.U32.HI R6, RZ, R6, R3 ;  /* 0x00000006ff067219 */ /* 0x008fc80000011603 */
[----:B------:R-:W-:Y:S02]  /*2170*/  SEL R3, R11, R6, !P0 ;  /* 0x000000060b037207 */ /* 0x000fe40004000000 */
[----:B----4-:R-:W-:-:S04]  /*2180*/  ISETP.NE.AND P1, PT, R16, 0x1, PT ;  /* 0x000000011000780c */ /* 0x010fc80003f25270 */
[----:B------:R-:W-:-:S05]  /*2190*/  SEL R4, R13, R4, !P1 ;  /* 0x000000040d047207 */ /* 0x000fca0004800000 */
[----:B------:R-:W-:Y:S02]  /*21a0*/  IMAD.IADD R5, R3, 0x1, -R4 ;  /* 0x0000000103057824 */ /* 0x000fe400078e0a04 */
[----:B------:R-:W-:Y:S02]  /*21b0*/  IMAD.IADD R3, R4, 0x1, -R3 ;  /* 0x0000000104037824 */ /* 0x000fe400078e0a03 */
[----:B------:R-:W-:Y:S02]  /*21c0*/  IMAD R13, R5, R16, R13 ;  /* 0x00000010050d7224 */ /* 0x000fe400078e020d */
[----:B------:R-:W-:-:S07]  /*21d0*/  IMAD R11, R3, R2, R11 ;  /* 0x00000002030b7224 */ /* 0x000fce00078e020b */
.L_x_34:
[----:B------:R-:W-:Y:S01]  /*21e0*/  VIADD R14, R14, 0x1 ;  /* 0x000000010e0e7836 */ /* 0x000fe20000000000 */
[----:B------:R-:W-:Y:S01]  /*21f0*/  PLOP3.LUT P1, PT, PT, PT, PT, 0x80, 0x8 ;  /* 0x000000000008781c */ /* 0x000fe20003f2f070 */
[----:B------:R-:W-:Y:S02]  /*2200*/  IMAD.IADD R21, R13, 0x1, R152 ;  /* 0x000000010d157824 */ /* 0x000fe400078e0298 */
[----:B------:R-:W-:Y:S01]  /*2210*/  IMAD.IADD R20, R11, 0x1, R150 ;  /* 0x000000010b147824 */ /* 0x000fe200078e0296 */
[----:B------:R-:W-:-:S04]  /*2220*/  ISETP.NE.AND P0, PT, R14, 0x2, PT ;  /* 0x000000020e00780c */ /* 0x000fc80003f05270 */
[----:B------:R-:W-:Y:S02]  /*2230*/  SEL R3, RZ, 0x1, P0 ;  /* 0x00000001ff037807 */ /* 0x000fe40000000000 */
[----:B------:R-:W-:Y:S02]  /*2240*/  SEL R14, R14, RZ, P0 ;  /* 0x000000ff0e0e7207 */ /* 0x000fe40000000000 */
[----:B------:R-:W-:Y:S01]  /*2250*/  LOP3.LUT R12, R12, R3, RZ, 0x3c, !PT ;  /* 0x000000030c0c7212 */ /* 0x000fe200078e3cff */
[----:B------:R-:W-:Y:S06]  /*2260*/  @P2 BRA `(.L_x_35) ;  /* 0xfffffff000a02947 */ /* 0x000fec000383ffff */
[----:B------:R-:W-:Y:S01]  /*2270*/  UIADD3 UR4, UPT, UPT, UR4, 0x18, URZ ;  /* 0x0000001804047890 */ /* 0x000fe2000fffe0ff */
[----:B------:R-:W-:-:S03]  /*2280*/  SHF.L.U32 R3, R15, 0x1f, RZ ;  /* 0x0000001f0f037819 */ /* 0x000fc600000006ff */
[----:B------:R-:W-:-:S09]  /*2290*/  ULEA UR5, UR6, UR4, 0x3 ;  /* 0x0000000406057291 */ /* 0x000fd2000f8e18ff */
[----:B------:R-:W1:Y:S02]  /*22a0*/  SYNCS.PHASECHK.TRANS64.TRYWAIT P0, [UR5], R3 ;  /* 0x00000003ff0075a7 */ /* 0x000e640008001105 */
[----:B-1----:R-:W-:Y:S05]  /*22b0*/  @!P0 BRA `(.L_x_36) ;  /* 0x0000006000008947 */ /* 0x002fea0003800000 */
.L_x_109:
[----:B------:R-:W-:-:S04]  /*22c0*/  UIADD3 UR6, UPT, UPT, UR6, 0x1, URZ ;  /* 0x0000000106067890 */ /* 0x000fc8000fffe0ff */
[----:B------:R-:W-:-:S04]  /*22d0*/  UISETP.NE.AND UP0, UPT, UR6, 0x3, UPT ;  /* 0x000000030600788c */ /* 0x000fc8000bf05270 */
[----:B------:R-:W-:Y:S02]  /*22e0*/  USEL UR7, URZ, 0x1, UP0 ;  /* 0x00000001ff077887 */ /* 0x000fe40008000000 */
[----:B------:R-:W-:-:S04]  /*22f0*/  USEL UR6, UR6, URZ, UP0 ;  /* 0x000000ff06067287 */ /* 0x000fc80008000000 */
[----:B------:R-:W-:Y:S01]  /*2300*/  ULEA UR5, UR6, UR4, 0x3 ;  /* 0x0000000406057291 */ /* 0x000fe2000f8e18ff */
[----:B------:R-:W-:-:S04]  /*2310*/  LOP3.LUT R15, R15, UR7, RZ, 0x3c, !PT ;  /* 0x000000070f0f7c12 */ /* 0x000fc8000f8e3cff */
[----:B-1----:R-:W-:-:S04]  /*2320*/  SHF.L.U32 R3, R15, 0x1f, RZ ;  /* 0x0000001f0f037819 */ /* 0x002fc800000006ff */
[----:B------:R-:W1:Y:S02]  /*2330*/  SYNCS.PHASECHK.TRANS64.TRYWAIT P0, [UR5], R3 ;  /* 0x00000003ff0075a7 */ /* 0x000e640008001105 */
[----:B-1----:R-:W-:Y:S05]  /*2340*/  @!P0 BRA `(.L_x_37) ;  /* 0x0000005c00f48947 */ /* 0x002fea0003800000 */
.L_x_111:
[----:B------:R-:W-:-:S04]  /*2350*/  UIADD3 UR6, UPT, UPT, UR6, 0x1, URZ ;  /* 0x0000000106067890 */ /* 0x000fc8000fffe0ff */
[----:B------:R-:W-:-:S04]  /*2360*/  UISETP.NE.AND UP0, UPT, UR6, 0x3, UPT ;  /* 0x000000030600788c */ /* 0x000fc8000bf05270 */
[----:B------:R-:W-:Y:S02]  /*2370*/  USEL UR5, URZ, 0x1, UP0 ;  /* 0x00000001ff057887 */ /* 0x000fe40008000000 */
[----:B------:R-:W-:-:S04]  /*2380*/  USEL UR6, UR6, URZ, UP0 ;  /* 0x000000ff06067287 */ /* 0x000fc80008000000 */
[----:B------:R-:W-:Y:S01]  /*2390*/  ULEA UR6, UR6, UR4, 0x3 ;  /* 0x0000000406067291 */ /* 0x000fe2000f8e18ff */
[----:B-1----:R-:W-:-:S04]  /*23a0*/  LOP3.LUT R3, R15, UR5, RZ, 0x3c, !PT ;  /* 0x000000050f037c12 */ /* 0x002fc8000f8e3cff */
[----:B------:R-:W-:Y:S01]  /*23b0*/  SHF.L.U32 R3, R3, 0x1f, RZ ;  /* 0x0000001f03037819 */ /* 0x000fe200000006ff */
[----:B----4-:R-:W-:-:S07]  /*23c0*/  IMAD.U32 R0, RZ, RZ, UR6 ;  /* 0x00000006ff007e24 */ /* 0x010fce000f8e00ff */
.L_x_38:
[----:B-1----:R1:W2:Y:S02]  /*23d0*/  SYNCS.PHASECHK.TRANS64.TRYWAIT P0, [R0+URZ], R3 ;  /* 0x00000003000075a7 */ /* 0x0022a400080011ff */
[----:B--2---:R-:W-:Y:S05]  /*23e0*/  @!P0 NANOSLEEP.SYNCS 0x989680 ;  /* 0x009896800000895d */ /* 0x004fea0003900000 */
[----:B------:R-:W2:Y:S02]  /*23f0*/  @!P0 SYNCS.PHASECHK.TRANS64 P0, [R0+URZ], R3 ;  /* 0x00000003000085a7 */ /* 0x000ea400080010ff */
[----:B--2---:R-:W-:Y:S05]  /*2400*/  @P0 EXIT ;  /* 0x000000000000094d */ /* 0x004fea0003800000 */
[----:B------:R-:W-:Y:S05]  /*2410*/  BRA `(.L_x_38) ;  /* 0xfffffffc00ec7947 */ /* 0x000fea000383ffff */
.L_x_17:
[----:B------:R-:W-:-:S04]  /*2420*/  UISETP.NE.AND UP1, UPT, UR37, URZ, UPT ;  /* 0x000000ff2500728c */ /* 0x000fc8000bf25270 */
[----:B------:R-:W-:-:S09]  /*2430*/  UISETP.NE.OR UP1, UPT, UR8, 0x1, UP1 ;  /* 0x000000010800788c */ /* 0x000fd20008f25670 */
[----:B------:R-:W-:Y:S05]  /*2440*/  BRA.U UP1, `(.L_x_39) ;  /* 0x0000000501487547 */ /* 0x000fea000b800000 */
[----:B------:R-:W-:Y:S01]  /*2450*/  ISETP.NE.AND P2, PT, R2, RZ, PT ;  /* 0x000000ff0200720c */ /* 0x000fe20003f45270 */
[----:B------:R-:W-:Y:S01]  /*2460*/  IMAD.MOV.U32 R12, RZ, RZ, 0x1 ;  /* 0x00000001ff0c7424 */ /* 0x000fe200078e00ff */
[----:B------:R-:W-:Y:S02]  /*2470*/  CS2R R10, SRZ ;  /* 0x00000000000a7805 */ /* 0x000fe4000001ff00 */
[----:B------:R-:W-:Y:S01]  /*2480*/  CS2R R8, SRZ ;  /* 0x0000000000087805 */ /* 0x000fe2000001ff00 */
[----:B------:R-:W-:Y:S01]  /*2490*/  UMOV UR4, 0x400 ;  /* 0x0000040000047882 */ /* 0x000fe20000000000 */
[----:B------:R-:W-:Y:S01]  /*24a0*/  UMOV UR6, URZ ;  /* 0x000000ff00067c82 */ /* 0x000fe20008000000 */
[----:B------:R-:W-:-:S12]  /*24b0*/  ULEA UR37, UR37, UR4, 0x18 ;  /* 0x0000000425257291 */ /* 0x000fd8000f8ec0ff */
.L_x_43:
[----:B------:R-:W-:Y:S02]  /*24c0*/  LEA R0, R8, UR37, 0x3 ;  /* 0x0000002508007c11 */ /* 0x000fe4000f8e18ff */
[----:B------:R-:W-:-:S03]  /*24d0*/  SHF.L.U32 R5, R9, 0x1f, RZ ;  /* 0x0000001f09057819 */ /* 0x000fc600000006ff */
[----:B------:R-:W-:Y:S01]  /*24e0*/  VIADD R4, R0, 0xd0 ;  /* 0x000000d000047836 */ /* 0x000fe20000000000 */
[----:B------:R-:W1:Y:S02]  /*24f0*/  SYNCS.PHASECHK.TRANS64.TRYWAIT P0, [R0+URZ+0xc0], R5 ;  /* 0x0000c005000075a7 */ /* 0x000e6400080011ff */
[----:B-1----:R-:W-:Y:S05]  /*2500*/  @!P0 BRA `(.L_x_40) ;  /* 0x0000005c009c8947 */ /* 0x002fea0003800000 */
.L_x_112:
[----:B------:R-:W-:Y:S01]  /*2510*/  ULEA UR5, UR6, UR37, 0x3 ;  /* 0x0000002506057291 */ /* 0x000fe2000f8e18ff */
[----:B------:R-:W-:Y:S02]  /*2520*/  PRMT R4, RZ, 0x654, R4 ;  /* 0x00000654ff047816 */ /* 0x000fe40000000004 */
[----:B-1----:R-:W-:Y:S01]  /*2530*/  SHF.L.U32 R5, R12, 0x1f, RZ ;  /* 0x0000001f0c057819 */ /* 0x002fe200000006ff */
[----:B------:R-:W-:Y:S01]  /*2540*/  UIADD3 UR4, UPT, UPT, UR5, 0x60, URZ ;  /* 0x0000006005047890 */ /* 0x000fe2000fffe0ff */
[----:B------:R1:W-:Y:S05]  /*2550*/  SYNCS.ARRIVE.TRANS64.RED.A1T0 RZ, [R4+URZ], RZ ;  /* 0x000000ff04ff79a7 */ /* 0x0003ea00081004ff */
[----:B------:R-:W-:Y:S01]  /*2560*/  IMAD.U32 R7, RZ, RZ, UR4 ;  /* 0x00000004ff077e24 */ /* 0x000fe2000f8e00ff */
[----:B------:R-:W2:Y:S04]  /*2570*/  SYNCS.PHASECHK.TRANS64.TRYWAIT P0, [UR5+0x70], R5 ;  /* 0x00007005ff0075a7 */ /* 0x000ea80008001105 */
[----:B------:R-:W-:Y:S01]  /*2580*/  PRMT R6, R2, 0x654, R7 ;  /* 0x0000065402067816 */ /* 0x000fe20000000007 */
[----:B-1----:R-:W-:Y:S01]  /*2590*/  @!P2 IMAD.MOV.U32 R4, RZ, RZ, 0x10 ;  /* 0x00000010ff04a424 */ /* 0x002fe200078e00ff */
[----:B--2---:R-:W-:Y:S06]  /*25a0*/  @!P0 BRA `(.L_x_41) ;  /* 0x0000005c00888947 */ /* 0x004fec0003800000 */
.L_x_114:
[----:B------:R-:W-:Y:S01]  /*25b0*/  ULEA UR4, UR6, UR37, 0x4 ;  /* 0x0000002506047291 */ /* 0x000fe2000f8e20ff */
[----:B------:R-:W-:Y:S01]  /*25c0*/  SEL R3, R6, R3, !P2 ;  /* 0x0000000306037207 */ /* 0x000fe20005000000 */
[----:B------:R-:W-:Y:S01]  /*25d0*/  UIADD3 UR5, UPT, UPT, UR5, 0x60, URZ ;  /* 0x0000006005057890 */ /* 0x000fe2000fffe0ff */
[----:B-1----:R-:W-:Y:S01]  /*25e0*/  LEA R0, R11, UR37, 0x3 ;  /* 0x000000250b007c11 */ /* 0x002fe2000f8e18ff */
[----:B------:R-:W-:Y:S01]  /*25f0*/  UIADD3 UR4, UPT, UPT, UR4, 0xf0, URZ ;  /* 0x000000f004047890 */ /* 0x000fe2000fffe0ff */
[----:B------:R-:W-:Y:S01]  /*2600*/  SHF.L.U32 R5, R10, 0x1f, RZ ;  /* 0x0000001f0a057819 */ /* 0x000fe200000006ff */
[----:B------:R1:W-:Y:S01]  /*2610*/  @!P2 SYNCS.ARRIVE.TRANS64.RED RZ, [R3+URZ], R4 ;  /* 0x0000000403ffa9a7 */ /* 0x0003e200080004ff */
[----:B------:R-:W-:Y:S01]  /*2620*/  UIADD3 UR6, UPT, UPT, UR6, 0x1, URZ ;  /* 0x0000000106067890 */ /* 0x000fe2000fffe0ff */
[----:B------:R-:W-:-:S03]  /*2630*/  VIADD R8, R8, 0x1 ;  /* 0x0000000108087836 */ /* 0x000fc60000000000 */
[----:B------:R-:W-:Y:S02]  /*2640*/  UISETP.NE.AND UP0, UPT, UR6, 0x2, UPT ;  /* 0x000000020600788c */ /* 0x000fe4000bf05270 */
[----:B------:R-:W-:Y:S06]  /*2650*/  UGETNEXTWORKID.BROADCAST [UR4], [UR5] ;  /* 0x00000000040073ca */ /* 0x000fec0008000100 */
[----:B------:R-:W-:Y:S01]  /*2660*/  USEL UR4, URZ, 0x1, UP0 ;  /* 0x00000001ff047887 */ /* 0x000fe20008000000 */
[----:B------:R-:W-:Y:S01]  /*2670*/  ISETP.NE.AND P0, PT, R8, 0x2, PT ;  /* 0x000000020800780c */ /* 0x000fe20003f05270 */
[----:B------:R-:W-:Y:S01]  /*2680*/  USEL UR6, UR6, URZ, UP0 ;  /* 0x000000ff06067287 */ /* 0x000fe20008000000 */
[----:B------:R-:W2:Y:S03]  /*2690*/  SYNCS.PHASECHK.TRANS64.TRYWAIT P1, [R0+URZ+0x60], R5 ;  /* 0x00006005000075a7 */ /* 0x000ea600080211ff */
[----:B------:R-:W-:Y:S01]  /*26a0*/  LOP3.LUT R12, R12, UR4, RZ, 0x3c, !PT ;  /* 0x000000040c0c7c12 */ /* 0x000fe2000f8e3cff */
[----:B-12---:R-:W-:Y:S07]  /*26b0*/  @!P1 BRA `(.L_x_42) ;  /* 0x0000005c005c9947 */ /* 0x006fee0003800000 */
.L_x_115:
[C---:B------:R-:W-:Y:S01]  /*26c0*/  LEA R4, R11.reuse, UR37, 0x4 ;  /* 0x000000250b047c11 */ /* 0x040fe2000f8e20ff */
[----:B-1----:R-:W-:Y:S01]  /*26d0*/  VIADD R0, R0, 0x70 ;  /* 0x0000007000007836 */ /* 0x002fe20000000000 */
[----:B------:R-:W-:Y:S01]  /*26e0*/  SEL R8, R8, RZ, P0 ;  /* 0x000000ff08087207 */ /* 0x000fe20000000000 */
[----:B------:R-:W-:-:S03]  /*26f0*/  VIADD R11, R11, 0x1 ;  /* 0x000000010b0b7836 */ /* 0x000fc60000000000 */
[----:B------:R-:W1:Y:S01]  /*2700*/  LDS.128 R4, [R4+0xf0] ;  /* 0x0000f00004047984 */ /* 0x000e620000000c00 */
[----:B------:R-:W-:Y:S02]  /*2710*/  PRMT R0, RZ, 0x654, R0 ;  /* 0x00000654ff007816 */ /* 0x000fe40000000000 */
[C---:B------:R-:W-:Y:S01]  /*2720*/  ISETP.NE.AND P1, PT, R11.reuse, 0x2, PT ;  /* 0x000000020b00780c */ /* 0x040fe20003f25270 */
[----:B------:R-:W-:Y:S01]  /*2730*/  @!PT LDS RZ, [RZ] ;  /* 0x00000000fffff984 */ /* 0x000fe20000000800 */
[----:B------:R-:W-:Y:S01]  /*2740*/  @!PT LDS RZ, [RZ] ;  /* 0x00000000fffff984 */ /* 0x000fe20000000800 */
[----:B------:R-:W-:Y:S01]  /*2750*/  @!PT LDS RZ, [RZ] ;  /* 0x00000000fffff984 */ /* 0x000fe20000000800 */
[----:B------:R-:W-:Y:S01]  /*2760*/  @!PT LDS RZ, [RZ] ;  /* 0x00000000fffff984 */ /* 0x000fe20000000800 */
[----:B------:R2:W-:Y:S06]  /*2770*/  MEMBAR.ALL.CTA ;  /* 0x0000000000007992 */ /* 0x0005ec0000008000 */
[----:B--2---:R-:W2:Y:S01]  /*2780*/  FENCE.VIEW.ASYNC.S ;  /* 0x00000000000073c6 */ /* 0x004ea20000000000 */
[----:B------:R-:W-:Y:S01]  /*2790*/  SEL R11, R11, RZ, P1 ;  /* 0x000000ff0b0b7207 */ /* 0x000fe20000800000 */
[----:B--2---:R2:W-:Y:S01]  /*27a0*/  SYNCS.ARRIVE.TRANS64.RED.A1T0 RZ, [R0+URZ], RZ ;  /* 0x000000ff00ff79a7 */ /* 0x0045e200081004ff */
[----:B-1----:R-:W-:-:S02]  /*27b0*/  LOP3.LUT P3, RZ, R6, 0x1, RZ, 0xc0, !PT ;  /* 0x0000000106ff7812 */ /* 0x002fc4000786c0ff */
[----:B------:R-:W-:-:S04]  /*27c0*/  SEL R5, RZ, 0x1, P1 ;  /* 0x00000001ff057807 */ /* 0x000fc80000800000 */
[----:B------:R-:W-:Y:S02]  /*27d0*/  LOP3.LUT R10, R10, R5, RZ, 0x3c, !PT ;  /* 0x000000050a0a7212 */ /* 0x000fe400078e3cff */
[----:B--2---:R-:W-:-:S04]  /*27e0*/  SEL R0, RZ, 0x1, P0 ;  /* 0x00000001ff007807 */ /* 0x004fc80000000000 */
[----:B------:R-:W-:Y:S01]  /*27f0*/  LOP3.LUT R9, R9, R0, RZ, 0x3c, !PT ;  /* 0x0000000009097212 */ /* 0x000fe200078e3cff */
[----:B------:R-:W-:Y:S06]  /*2800*/  @P3 BRA `(.L_x_43) ;  /* 0xfffffffc002c3947 */ /* 0x000fec000383ffff */
[----:B------:R-:W-:Y:S01]  /*2810*/  ULEA UR5, UR6, UR37, 0x3 ;  /* 0x0000002506057291 */ /* 0x000fe2000f8e18ff */
[----:B------:R-:W-:-:S08]  /*2820*/  SHF.L.U32 R3, R12, 0x1f, RZ ;  /* 0x0000001f0c037819 */ /* 0x000fd000000006ff */
[----:B------:R-:W1:Y:S02]  /*2830*/  SYNCS.PHASECHK.TRANS64 P0, [UR5+0x70], R3 ;  /* 0x00007003ff0075a7 */ /* 0x000e640008001005 */
[----:B-1----:R-:W-:Y:S05]  /*2840*/  @P0 BRA `(.L_x_44) ;  /* 0x0000000000080947 */ /* 0x002fea0003800000 */
[----:B------:R-:W1:Y:S02]  /*2850*/  SYNCS.PHASECHK.TRANS64.TRYWAIT P0, [UR5+0x70], R3 ;  /* 0x00007003ff0075a7 */ /* 0x000e640008001105 */
[----:B-1----:R-:W-:Y:S05]  /*2860*/  @!P0 BRA `(.L_x_45) ;  /* 0x0000005c00048947 */ /* 0x002fea0003800000 */
.L_x_44:
[----:B------:R-:W-:-:S04]  /*2870*/  UIADD3 UR4, UPT, UPT, UR6, 0x1, URZ ;  /* 0x0000000106047890 */ /* 0x000fc8000fffe0ff */
[----:B------:R-:W-:-:S04]  /*2880*/  UISETP.NE.AND UP0, UPT, UR4, 0x2, UPT ;  /* 0x000000020400788c */ /* 0x000fc8000bf05270 */
[----:B------:R-:W-:Y:S02]  /*2890*/  USEL UR7, URZ, 0x1, UP0 ;  /* 0x00000001ff077887 */ /* 0x000fe40008000000 */
[----:B------:R-:W-:-:S04]  /*28a0*/  USEL UR4, UR4, URZ, UP0 ;  /* 0x000000ff04047287 */ /* 0x000fc80008000000 */
[----:B------:R-:W-:Y:S01]  /*28b0*/  ULEA UR4, UR4, UR37, 0x3 ;  /* 0x0000002504047291 */ /* 0x000fe2000f8e18ff */
[----:B-1----:R-:W-:-:S04]  /*28c0*/  LOP3.LUT R3, R12, UR7, RZ, 0x3c, !PT ;  /* 0x000000070c037c12 */ /* 0x002fc8000f8e3cff */
[----:B------:R-:W-:-:S04]  /*28d0*/  SHF.L.U32 R0, R3, 0x1f, RZ ;  /* 0x0000001f03007819 */ /* 0x000fc800000006ff */
[----:B------:R-:W1:Y:S02]  /*28e0*/  SYNCS.PHASECHK.TRANS64 P0, [UR4+0x70], R0 ;  /* 0x00007000ff0075a7 */ /* 0x000e640008001004 */
[----:B-1----:R-:W-:Y:S05]  /*28f0*/  @P0 EXIT ;  /* 0x000000000000094d */ /* 0x002fea0003800000 */
[----:B------:R-:W-:Y:S02]  /*2900*/  SHF.L.U32 R3, R3, 0x1f, RZ ;  /* 0x0000001f03037819 */ /* 0x000fe400000006ff */
[----:B------:R-:W-:-:S07]  /*2910*/  MOV R0, UR4 ;  /* 0x0000000400007c02 */ /* 0x000fce0008000f00 */
.L_x_46:
[----:B-1----:R1:W2:Y:S02]  /*2920*/  SYNCS.PHASECHK.TRANS64.TRYWAIT P0, [R0+URZ+0x70], R3 ;  /* 0x00007003000075a7 */ /* 0x0022a400080011ff */
[----:B--2---:R-:W-:Y:S05]  /*2930*/  @!P0 NANOSLEEP.SYNCS 0x989680 ;  /* 0x009896800000895d */ /* 0x004fea0003900000 */
[----:B------:R-:W2:Y:S02]  /*2940*/  @!P0 SYNCS.PHASECHK.TRANS64 P0, [R0+URZ+0x70], R3 ;  /* 0x00007003000085a7 */ /* 0x000ea400080010ff */
[----:B--2---:R-:W-:Y:S05]  /*2950*/  @P0 EXIT ;  /* 0x000000000000094d */ /* 0x004fea0003800000 */
[----:B------:R-:W-:Y:S05]  /*2960*/  BRA `(.L_x_46) ;  /* 0xfffffffc00ec7947 */ /* 0x000fea000383ffff */
.L_x_39:
[----:B------:R-:W-:-:S09]  /*2970*/  UISETP.NE.AND UP1, UPT, UR8, URZ, UPT ;  /* 0x000000ff0800728c */ /* 0x000fd2000bf25270 */
[----:B------:R-:W-:Y:S05]  /*2980*/  BRA.U UP1, `(.L_x_47) ;  /* 0x0000000d017c7547 */ /* 0x000fea000b800000 */
[----:B------:R-:W-:Y:S01]  /*2990*/  UMOV UR4, 0x40 ;  /* 0x0000004000047882 */ /* 0x000fe20000000000 */
[----:B------:R-:W-:Y:S01]  /*29a0*/  NOP ;  /* 0x0000000000007918 */ /* 0x000fe20000000000 */
[----:B------:R-:W-:Y:S01]  /*29b0*/  ULEA UR4, UR37, UR4, 0x18 ;  /* 0x0000000425047291 */ /* 0x000fe2000f8ec0ff */
[----:B------:R-:W-:Y:S02]  /*29c0*/  UMOV UR5, 0x400 ;  /* 0x0000040000057882 */ /* 0x000fe40000000000 */
[----:B------:R-:W-:-:S06]  /*29d0*/  ULEA UR37, UR37, UR5, 0x18 ;  /* 0x0000000525257291 */ /* 0x000fcc000f8ec0ff */
[----:B------:R-:W1:Y:S02]  /*29e0*/  LDS.U8 R0, [UR4+0x1c] ;  /* 0x00001c04ff007984 */ /* 0x000e640008000000 */
[----:B-1----:R-:W-:-:S13]  /*29f0*/  ISETP.NE.AND P0, PT, R0, RZ, PT ;  /* 0x000000ff0000720c */ /* 0x002fda0003f05270 */
[----:B------:R-:W-:Y:S05]  /*2a00*/  @P0 BRA `(.L_x_48) ;  /* 0x0000000000580947 */ /* 0x000fea0003800000 */
[----:B------:R-:W-:-:S13]  /*2a10*/  ELECT P0, URZ, PT ;  /* 0x0000000000ff782f */ /* 0x000fda0003800000 */
[----:B------:R-:W-:Y:S05]  /*2a20*/  @!P0 BRA `(.L_x_49) ;  /* 0x0000000000608947 */ /* 0x000fea0003800000 */
[----:B------:R-:W-:Y:S01]  /*2a30*/  UMOV UR5, 0x10 ;  /* 0x0000001000057882 */ /* 0x000fe20000000000 */
[----:B------:R-:W-:Y:S01]  /*2a40*/  HFMA2 R0, -RZ, RZ, 0, 5.9604644775390625e-08 ;  /* 0x00000001ff007431 */ /* 0x000fe200000001ff */
[----:B------:R-:W-:-:S03]  /*2a50*/  MOV R2, 0xffff ;  /* 0x0000ffff00027802 */ /* 0x000fc60000000f00 */
[----:B------:R-:W-:Y:S04]  /*2a60*/  DEPBAR.LE SB1, 0x36 ;  /* 0x00009d800000791a */ /* 0x000fe80000000000 */
[----:B------:R-:W1:Y:S02]  /*2a70*/  UTCATOMSWS.FIND_AND_SET.ALIGN UP0, UR5, UR5 ;  /* 0x00000005000575e3 */ /* 0x000e640008000800 */
[----:B-1----:R-:W-:Y:S01]  /*2a80*/  MOV R3, UR5 ;  /* 0x0000000500037c02 */ /* 0x002fe20008000f00 */
[----:B------:R-:W-:Y:S06]  /*2a90*/  BRA.U UP0, `(.L_x_50) ;  /* 0x0000000100187547 */ /* 0x000fec000b800000 */
.L_x_51:
[----:B------:R-:W-:Y:S05]  /*2aa0*/  NANOSLEEP 0x64 ;  /* 0x000000640000795d */ /* 0x000fea0003800000 */
[----:B------:R-:W-:-:S05]  /*2ab0*/  UMOV UR5, 0x10 ;  /* 0x0000001000057882 */ /* 0x000fca0000000000 */
[----:B------:R-:W-:Y:S04]  /*2ac0*/  DEPBAR.LE SB1, 0x36 ;  /* 0x00009d800000791a */ /* 0x000fe80000000000 */
[----:B------:R-:W1:Y:S02]  /*2ad0*/  UTCATOMSWS.FIND_AND_SET.ALIGN UP0, UR5, UR5 ;  /* 0x00000005000575e3 */ /* 0x000e640008000800 */
[----:B-1----:R-:W-:Y:S01]  /*2ae0*/  MOV R3, UR5 ;  /* 0x0000000500037c02 */ /* 0x002fe20008000f00 */
[----:B------:R-:W-:Y:S05]  /*2af0*/  BRA.U !UP0, `(.L_x_51) ;  /* 0xfffffffd08e87547 */ /* 0x000fea000b83ffff */
.L_x_50:
[-C--:B------:R-:W-:Y:S02]  /*2b00*/  SHF.L.U32 R2, R2, R3.reuse, RZ ;  /* 0x0000000302027219 */ /* 0x080fe400000006ff */
[----:B------:R-:W-:Y:S01]  /*2b10*/  SHF.L.U32 R0, R0, R3, RZ ;  /* 0x0000000300007219 */ /* 0x000fe200000006ff */
[----:B------:R-:W-:Y:S02]  /*2b20*/  IMAD.SHL.U32 R3, R3, 0x20, RZ ;  /* 0x0000002003037824 */ /* 0x000fe400078e00ff */
[----:B------:R1:W-:Y:S04]  /*2b30*/  ATOMS.OR RZ, [UR4+0x14], R2 ;  /* 0x00001402ffff798c */ /* 0x0003e8000b000004 */
[----:B------:R1:W-:Y:S04]  /*2b40*/  ATOMS.OR RZ, [UR4+0x18], R0 ;  /* 0x00001800ffff798c */ /* 0x0003e8000b000004 */
[----:B------:R1:W-:Y:S01]  /*2b50*/  STS [UR37+0x110], R3 ;  /* 0x00011003ff007988 */ /* 0x0003e20008000825 */
[----:B------:R-:W-:Y:S05]  /*2b60*/  BRA `(.L_x_49) ;  /* 0x0000000000107947 */ /* 0x000fea0003800000 */
.L_x_48:
[----:B------:R-:W-:Y:S02]  /*2b70*/  MOV R0, 0xffffffff ;  /* 0xffffffff00007802 */ /* 0x000fe40000000f00 */
[----:B------:R-:W-:-:S03]  /*2b80*/  MOV R2, 0x2bb0 ;  /* 0x00002bb000027802 */ /* 0x000fc60000000f00 */
[----:B------:R1:W-:Y:S04]  /*2b90*/  STS [UR37+0x110], R0 ;  /* 0x00011000ff007988 */ /* 0x0003e80008000825 */
[----:B-1-3-5:R-:W-:Y:S05]  /*2ba0*/  CALL.REL.NOINC `($__internal_1_$__cuda_sm10x_tcgen05_guardrail_trap_phase_invalid_during_alloc) ;  /* 0x0000005c00c07944 */ /* 0x02afea0003c00000 */
.L_x_49:
[----:B------:R-:W-:Y:S05]  /*2bb0*/  WARPSYNC.ALL ;  /* 0x0000000000007948 */ /* 0x000fea0003800000 */
[----:B------:R-:W2:Y:S01]  /*2bc0*/  S2UR UR6, SR_CgaCtaId ;  /* 0x00000000000679c3 */ /* 0x000ea20000008800 */
[----:B------:R-:W-:Y:S01]  /*2bd0*/  UMOV UR4, 0x400 ;  /* 0x0000040000047882 */ /* 0x000fe20000000000 */
[----:B------:R-:W-:-:S06]  /*2be0*/  NOP ;  /* 0x0000000000007918 */ /* 0x000fcc0000000000 */
[----:B------:R-:W-:Y:S06]  /*2bf0*/  BAR.ARV 0x6, 0xa0 ;  /* 0x0182800000007b1d */ /* 0x000fec0000002000 */
[----:B------:R-:W4:Y:S01]  /*2c00*/  LDCU UR7, c[0x0][0x38c] ;  /* 0x00007180ff0777ac */ /* 0x000f220008000800 */
[----:B------:R-:W-:Y:S01]  /*2c10*/  IMAD.MOV.U32 R11, RZ, RZ, 0x1 ;  /* 0x00000001ff0b7424 */ /* 0x000fe200078e00ff */
[----:B------:R-:W-:Y:S01]  /*2c20*/  CS2R R8, SRZ ;  /* 0x0000000000087805 */ /* 0x000fe2000001ff00 */
[----:B------:R-:W-:Y:S01]  /*2c30*/  IMAD.MOV.U32 R10, RZ, RZ, RZ ;  /* 0x000000ffff0a7224 */ /* 0x000fe200078e00ff */
[----:B------:R-:W-:Y:S01]  /*2c40*/  UMOV UR18, URZ ;  /* 0x000000ff00127c82 */ /* 0x000fe20008000000 */
[----:B------:R-:W-:Y:S01]  /*2c50*/  UMOV UR17, URZ ;  /* 0x000000ff00117c82 */ /* 0x000fe20008000000 */
[----:B------:R-:W-:Y:S01]  /*2c60*/  UMOV UR22, 0x0 ;  /* 0x0000000000167882 */ /* 0x000fe20000000000 */
[----:B------:R-:W-:Y:S01]  /*2c70*/  UMOV UR23, 0x82004a0 ;  /* 0x082004a000177882 */ /* 0x000fe20000000000 */
[----:B------:R-:W-:Y:S01]  /*2c80*/  UMOV UR20, 0x0 ;  /* 0x0000000000147882 */ /* 0x000fe20000000000 */
[----:B------:R-:W-:Y:S01]  /*2c90*/  UMOV UR21, 0x82004a0 ;  /* 0x082004a000157882 */ /* 0x000fe20000000000 */
[----:B--2---:R-:W-:Y:S01]  /*2ca0*/  ULEA UR6, UR6, UR4, 0x18 ;  /* 0x0000000406067291 */ /* 0x004fe2000f8ec0ff */
[----:B------:R-:W2:Y:S03]  /*2cb0*/  LDCU UR4, c[0x0][0x38c] ;  /* 0x00007180ff0477ac */ /* 0x000ea60008000800 */
[----:B------:R-:W-:-:S02]  /*2cc0*/  UIADD3 UR11, UPT, UPT, UR6, 0x8400, URZ ;  /* 0x00008400060b7890 */ /* 0x000fc4000fffe0ff */
[----:B----4-:R-:W-:-:S03]  /*2cd0*/  UIADD3 UR7, UPT, UPT, UR7, 0x3f, URZ ;  /* 0x0000003f07077890 */ /* 0x010fc6000fffe0ff */
[----:B-1----:R-:W1:Y:S01]  /*2ce0*/  LDS R0, [UR6+0x110] ;  /* 0x00011006ff007984 */ /* 0x002e620008000800 */
[----:B------:R-:W-:Y:S02]  /*2cf0*/  UIADD3 UR12, UPT, UPT, UR6, 0xe400, URZ ;  /* 0x0000e400060c7890 */ /* 0x000fe4000fffe0ff */
[----:B------:R-:W-:Y:S02]  /*2d00*/  USHF.R.S32.HI UR5, URZ, 0x1f, UR7 ;  /* 0x0000001fff057899 */ /* 0x000fe40008011407 */
[----:B------:R-:W-:Y:S02]  /*2d10*/  USHF.R.U32.HI UR11, URZ, 0x4, UR11 ;  /* 0x00000004ff0b7899 */ /* 0x000fe4000801160b */
[----:B------:R-:W-:Y:S02]  /*2d20*/  ULEA.HI UR5, UR5, UR7, URZ, 0x6 ;  /* 0x0000000705057291 */ /* 0x000fe4000f8f30ff */
[----:B------:R-:W-:Y:S02]  /*2d30*/  USHF.R.U32.HI UR12, URZ, 0x4, UR12 ;  /* 0x00000004ff0c7899 */ /* 0x000fe4000801160c */
[----:B------:R-:W-:-:S02]  /*2d40*/  USHF.R.S32.HI UR5, URZ, 0x6, UR5 ;  /* 0x00000006ff057899 */ /* 0x000fc40008011405 */
[----:B------:R-:W-:Y:S02]  /*2d50*/  ULOP3.LUT UR11, UR11, 0x3fff, URZ, 0xc0, !UPT ;  /* 0x00003fff0b0b7892 */ /* 0x000fe4000f8ec0ff */
[----:B------:R-:W-:Y:S02]  /*2d60*/  UISETP.LT.AND UP0, UPT, UR5, 0x1, UPT ;  /* 0x000000010500788c */ /* 0x000fe4000bf01270 */
[----:B------:R-:W-:Y:S02]  /*2d70*/  ULOP3.LUT UR12, UR12, 0x3fff, URZ, 0xc0, !UPT ;  /* 0x00003fff0c0c7892 */ /* 0x000fe4000f8ec0ff */
[----:B------:R-:W-:Y:S02]  /*2d80*/  USEL UR10, UR5, 0x1, !UP0 ;  /* 0x00000001050a7887 */ /* 0x000fe4000c000000 */
[----:B------:R-:W-:Y:S02]  /*2d90*/  ULOP3.LUT UR11, UR11, 0x10000, URZ, 0xfc, !UPT ;  /* 0x000100000b0b7892 */ /* 0x000fe4000f8efcff */
[----:B------:R-:W-:-:S02]  /*2da0*/  ULOP3.LUT UR12, UR12, 0x10000, URZ, 0xfc, !UPT ;  /* 0x000100000c0c7892 */ /* 0x000fc4000f8efcff */
[----:B------:R-:W-:Y:S02]  /*2db0*/  UIADD3 UR10, UPT, UPT, -UR10, URZ, URZ ;  /* 0x000000ff0a0a7290 */ /* 0x000fe4000fffe1ff */
[----:B--2---:R-:W-:Y:S01]  /*2dc0*/  UISETP.GE.AND UP3, UPT, UR4, 0x1, UPT ;  /* 0x000000010400788c */ /* 0x004fe2000bf66270 */
[----:B-1----:R-:W-:-:S15]  /*2dd0*/  R2UR UR19, R0 ;  /* 0x00000000001372ca */ /* 0x002fde00000e0000 */
.L_x_58:
[----:B------:R-:W-:Y:S02]  /*2de0*/  LEA R0, R10, UR6, 0x3 ;  /* 0x000000060a007c11 */ /* 0x000fe4000f8e18ff */
[----:B------:R-:W-:Y:S02]  /*2df0*/  SHF.L.U32 R5, R9, 0x1f, RZ ;  /* 0x0000001f09057819 */ /* 0x000fe400000006ff */
[----:B------:R-:W-:Y:S01]  /*2e00*/  PLOP3.LUT P0, PT, PT, PT, UP3, 0x80, 0x8 ;  /* 0x000000000008781c */ /* 0x000fe20003f0f038 */
[----:B------:R-:W-:Y:S01]  /*2e10*/  VIADD R3, R0, 0x70 ;  /* 0x0000007000037836 */ /* 0x000fe20000000000 */
[----:B-1----:R-:W1:Y:S02]  /*2e20*/  SYNCS.PHASECHK.TRANS64.TRYWAIT P1, [R0+URZ+0x60], R5 ;  /* 0x00006005000075a7 */ /* 0x002e6400080211ff */
[----:B-1--4-:R-:W-:Y:S09]  /*2e30*/  @!P1 BRA `(.L_x_52) ;  /* 0x0000005400a89947 */ /* 0x012ff20003800000 */
.L_x_117:
[----:B------:R-:W-:Y:S01]  /*2e40*/  LEA R4, R10, UR6, 0x4 ;  /* 0x000000060a047c11 */ /* 0x000fe2000f8e20ff */
[----:B------:R-:W-:Y:S01]  /*2e50*/  @UP3 ULEA UR4, UR17, UR6, 0x3 ;  /* 0x0000000611043291 */ /* 0x000fe2000f8e18ff */
[----:B------:R-:W-:Y:S01]  /*2e60*/  PLOP3.LUT P2, PT, PT, PT, PT, 0x80, 0x8 ;  /* 0x000000000008781c */ /* 0x000fe20003f4f070 */
[----:B------:R-:W-:Y:S01]  /*2e70*/  ULEA UR8, UR18, UR6, 0x3 ;  /* 0x0000000612087291 */ /* 0x000fe2000f8e18ff */
[----:B------:R-:W-:Y:S01]  /*2e80*/  PRMT R3, RZ, 0x654, R3 ;  /* 0x00000654ff037816 */ /* 0x000fe20000000003 */
[----:B------:R-:W-:Y:S01]  /*2e90*/  ULEA UR9, UR18, UR19, 0x7 ;  /* 0x0000001312097291 */ /* 0x000fe2000f8e38ff */
[----:B-1----:R-:W1:Y:S01]  /*2ea0*/  LDS.128 R4, [R4+0xf0] ;  /* 0x0000f00004047984 */ /* 0x002e620000000c00 */
[----:B------:R-:W-:Y:S02]  /*2eb0*/  @P0 SHF.L.U32 R2, R8, 0x1f, RZ ;  /* 0x0000001f08020819 */ /* 0x000fe400000006ff */
[----:B------:R-:W-:Y:S01]  /*2ec0*/  SHF.L.U32 R0, R11, 0x1f, RZ ;  /* 0x0000001f0b007819 */ /* 0x000fe200000006ff */
[----:B------:R-:W-:Y:S01]  /*2ed0*/  @!PT LDS RZ, [RZ] ;  /* 0x00000000fffff984 */ /* 0x000fe20000000800 */
[----:B------:R-:W-:Y:S01]  /*2ee0*/  @!PT LDS RZ, [RZ] ;  /* 0x00000000fffff984 */ /* 0x000fe20000000800 */
[----:B------:R-:W-:Y:S01]  /*2ef0*/  @!PT LDS RZ, [RZ] ;  /* 0x00000000fffff984 */ /* 0x000fe20000000800 */
[----:B------:R-:W-:Y:S01]  /*2f00*/  @!PT LDS RZ, [RZ] ;  /* 0x00000000fffff984 */ /* 0x000fe20000000800 */
[----:B------:R2:W-:Y:S06]  /*2f10*/  MEMBAR.ALL.CTA ;  /* 0x0000000000007992 */ /* 0x0005ec0000008000 */
[----:B--2---:R-:W2:Y:S02]  /*2f20*/  FENCE.VIEW.ASYNC.S ;  /* 0x00000000000073c6 */ /* 0x004ea40000000000 */
[----:B--2---:R2:W-:Y:S01]  /*2f30*/  SYNCS.ARRIVE.TRANS64.RED.A1T0 RZ, [R3+URZ], RZ ;  /* 0x000000ff03ff79a7 */ /* 0x0045e200081004ff */
[----:B------:R2:W4:Y:S01]  /*2f40*/  @P0 SYNCS.PHASECHK.TRANS64.TRYWAIT P2, [UR4], R2 ;  /* 0x00000002ff0005a7 */ /* 0x0005220008041104 */
[----:B-1----:R-:W-:Y:S01]  /*2f50*/  LOP3.LUT P1, RZ, R6, 0x1, RZ, 0xc0, !PT ;  /* 0x0000000106ff7812 */ /* 0x002fe2000782c0ff */
[----:B------:R-:W1:Y:S02]  /*2f60*/  SYNCS.PHASECHK.TRANS64.TRYWAIT P0, [UR8+0xa0], R0 ;  /* 0x0000a000ff0075a7 */ /* 0x000e640008001108 */
[----:B-12-4-:R-:W-:Y:S10]  /*2f70*/  @!P0 BRA `(.L_x_53) ;  /* 0x00000054006c8947 */ /* 0x016ff40003800000 */
.L_x_119:
[----:B------:R-:W-:Y:S01]  /*2f80*/  IADD3 R10, PT, PT, R10, 0x1, RZ ;  /* 0x000000010a0a7810 */ /* 0x000fe20007ffe0ff */
[----:B------:R-:W-:Y:S06]  /*2f90*/  BRA.U !UP3, `(.L_x_54) ;  /* 0x000000010b987547 */ /* 0x000fec000b800000 */
[----:B------:R-:W-:Y:S01]  /*2fa0*/  UPLOP3.LUT UP4, UPT, UPT, UPT, UPT, 0x40, 0x4 ;  /* 0x000000000004789c */ /* 0x000fe20003f8e870 */
[----:B------:R-:W-:Y:S01]  /*2fb0*/  UMOV UR16, UR10 ;  /* 0x0000000a00107c82 */ /* 0x000fe20008000000 */
[----:B------:R-:W-:Y:S01]  /*2fc0*/  UMOV UR15, UR5 ;  /* 0x00000005000f7c82 */ /* 0x000fe20008000000 */
[----:B------:R-:W-:-:S08]  /*2fd0*/  UMOV UR14, UR17 ;  /* 0x00000011000e7c82 */ /* 0x000fd00008000000 */
.L_x_57:
[----:B------:R-:W-:Y:S02]  /*2fe0*/  UIADD3 UR16, UPT, UPT, UR16, 0x1, URZ ;  /* 0x0000000110107890 */ /* 0x000fe4000fffe0ff */
[----:B--2---:R-:W-:Y:S02]  /*2ff0*/  ULEA UR7, UR14, UR6, 0x3 ;  /* 0x000000060e077291 */ /* 0x004fe4000f8e18ff */
[----:B------:R-:W-:Y:S01]  /*3000*/  UISETP.NE.AND UP0, UPT, UR16, URZ, UPT ;  /* 0x000000ff1000728c */ /* 0x000fe2000bf05270 */
[----:B----4-:R-:W-:Y:S10]  /*3010*/  @P2 BRA `(.L_x_55) ;  /* 0x00000000000c2947 */ /* 0x010ff40003800000 */
[----:B-1----:R-:W-:Y:S04]  /*3020*/  SHF.L.U32 R3, R8, 0x1f, RZ ;  /* 0x0000001f08037819 */ /* 0x002fe800000006ff */
[----:B------:R-:W1:Y:S02]  /*3030*/  SYNCS.PHASECHK.TRANS64.TRYWAIT P0, [UR7], R3 ;  /* 0x00000003ff0075a7 */ /* 0x000e640008001107 */
[----:B-1----:R-:W-:Y:S05]  /*3040*/  @!P0 BRA `(.L_x_56) ;  /* 0x0000005400508947 */ /* 0x002fea0003800000 */
.L_x_55:
[----:B------:R-:W-:Y:S01]  /*3050*/  UISETP.NE.AND UP1, UPT, UR15, 0x1, UPT ;  /* 0x000000010f00788c */ /* 0x000fe2000bf25270 */
[----:B------:R-:W-:Y:S01]  /*3060*/  PLOP3.LUT P2, PT, PT, PT, PT, 0x80, 0x8 ;  /* 0x000000000008781c */ /* 0x000fe20003f4f070 */
[----:B------:R-:W-:Y:S02]  /*3070*/  UIADD3 UR17, UPT, UPT, UR14, 0x1, URZ ;  /* 0x000000010e117890 */ /* 0x000fe4000fffe0ff */
[----:B------:R-:W-:Y:S02]  /*3080*/  ULEA UR24, UR14, UR12, 0x9 ;  /* 0x0000000c0e187291 */ /* 0x000fe4000f8e48ff */
[----:B------:R-:W-:Y:S01]  /*3090*/  UISETP.NE.AND UP2, UPT, UR17, 0x3, UPT ;  /* 0x000000031100788c */ /* 0x000fe2000bf45270 */
[----:B------:R-:W-:Y:S01]  /*30a0*/  PLOP3.LUT P0, PT, PT, PT, UP1, 0x80, 0x8 ;  /* 0x000000000008781c */ /* 0x000fe20003f0f018 */
[----:B------:R-:W-:Y:S02]  /*30b0*/  ULEA UR26, UR14, UR11, 0x9 ;  /* 0x0000000b0e1a7291 */ /* 0x000fe4000f8e48ff */
[----:B------:R-:W-:Y:S02]  /*30c0*/  USEL UR13, URZ, 0x1, UP2 ;  /* 0x00000001ff0d7887 */ /* 0x000fe40009000000 */
[----:B------:R-:W-:Y:S02]  /*30d0*/  USEL UR17, UR17, URZ, UP2 ;  /* 0x000000ff11117287 */ /* 0x000fe40009000000 */
[----:B------:R-:W-:Y:S02]  /*30e0*/  UIADD3 UR30, UPT, UPT, UR24, 0x2, URZ ;  /* 0x00000002181e7890 */ /* 0x000fe4000fffe0ff */
[----:B------:R-:W-:Y:S01]  /*30f0*/  @UP1 ULEA UR4, UR17, UR6, 0x3 ;  /* 0x0000000611041291 */ /* 0x000fe2000f8e18ff */
[----:B------:R-:W-:Y:S01]  /*3100*/  LOP3.LUT R8, R8, UR13, RZ, 0x3c, !PT ;  /* 0x0000000d08087c12 */ /* 0x000fe2000f8e3cff */
[----:B------:R-:W-:Y:S02]  /*3110*/  UIADD3 UR28, UPT, UPT, UR26, 0x2, URZ ;  /* 0x000000021a1c7890 */ /* 0x000fe4000fffe0ff */
[----:B------:R-:W-:Y:S01]  /*3120*/  UIADD3 UR7, UPT, UPT, UR7, 0x18, URZ ;  /* 0x0000001807077890 */ /* 0x000fe2000fffe0ff */
[----:B-1----:R-:W-:Y:S01]  /*3130*/  @P0 SHF.L.U32 R0, R8, 0x1f, RZ ;  /* 0x0000001f08000819 */ /* 0x002fe200000006ff */
[----:B------:R-:W-:Y:S01]  /*3140*/  UMOV UR25, 0x80004020 ;  /* 0x8000402000197882 */ /* 0x000fe20000000000 */
[----:B------:R-:W-:Y:S01]  /*3150*/  UMOV UR27, 0x80004020 ;  /* 0x80004020001b7882 */ /* 0x000fe20000000000 */
[----:B------:R-:W-:Y:S01]  /*3160*/  UMOV UR31, 0x80004020 ;  /* 0x80004020001f7882 */ /* 0x000fe20000000000 */
[----:B------:R2:W4:Y:S01]  /*3170*/  @P0 SYNCS.PHASECHK.TRANS64.TRYWAIT P2, [UR4], R0 ;  /* 0x00000000ff0005a7 */ /* 0x0005220008041104 */
[----:B------:R-:W-:Y:S01]  /*3180*/  UIADD3 UR15, UPT, UPT, UR15, -0x1, URZ ;  /* 0xffffffff0f0f7890 */ /* 0x000fe2000fffe0ff */
[----:B------:R2:W-:Y:S01]  /*3190*/  UTCIMMA gdesc[UR26], gdesc[UR24], tmem[UR9], tmem[UR22], idesc[UR23], UP4 ;  /* 0x00ff16181a0075ea */ /* 0x0005e2000a000109 */
[----:B------:R-:W-:Y:S01]  /*31a0*/  UPLOP3.LUT UP4, UPT, UPT, UPT, UPT, 0x80, 0x8 ;  /* 0x000000000008789c */ /* 0x000fe20003f8f070 */
[----:B------:R-:W-:Y:S01]  /*31b0*/  UMOV UR29, 0x80004020 ;  /* 0x80004020001d7882 */ /* 0x000fe20000000000 */
[----:B------:R-:W-:Y:S01]  /*31c0*/  UMOV UR14, UR17 ;  /* 0x00000011000e7c82 */ /* 0x000fe20008000000 */
[----:B------:R2:W-:Y:S01]  /*31d0*/  UTCIMMA gdesc[UR28], gdesc[UR30], tmem[UR9], tmem[UR20], idesc[UR21], UPT ;  /* 0x00ff141e1c0075ea */ /* 0x0005e2000b800109 */
[----:B------:R2:W-:Y:S01]  /*31e0*/  UTCBAR [UR7], URZ ;  /* 0x000000ff070073e9 */ /* 0x0005e200080000ff */
[----:B------:R-:W-:Y:S06]  /*31f0*/  BRA.U UP0, `(.L_x_57) ;  /* 0xfffffffd00787547 */ /* 0x000fec000b83ffff */
.L_x_54:
[----:B------:R-:W-:Y:S01]  /*3200*/  UIADD3 UR18, UPT, UPT, UR18, 0x1, URZ ;  /* 0x0000000112127890 */ /* 0x000fe2000fffe0ff */
[C---:B------:R-:W-:Y:S01]  /*3210*/  ISETP.NE.AND P0, PT, R10.reuse, 0x2, PT ;  /* 0x000000020a00780c */ /* 0x040fe20003f05270 */
[----:B------:R-:W-:Y:S02]  /*3220*/  UIADD3 UR8, UPT, UPT, UR8, 0x80, URZ ;  /* 0x0000008008087890 */ /* 0x000fe4000fffe0ff */
[----:B------:R-:W-:Y:S01]  /*3230*/  UISETP.NE.AND UP0, UPT, UR18, 0x4, UPT ;  /* 0x000000041200788c */ /* 0x000fe2000bf05270 */
[----:B-12---:R-:W-:Y:S02]  /*3240*/  SEL R0, RZ, 0x1, P0 ;  /* 0x00000001ff007807 */ /* 0x006fe40000000000 */
[----:B------:R-:W-:Y:S01]  /*3250*/  SEL R10, R10, RZ, P0 ;  /* 0x000000ff0a0a7207 */ /* 0x000fe20000000000 */
[----:B------:R-:W-:Y:S01]  /*3260*/  USEL UR4, URZ, 0x1, UP0 ;  /* 0x00000001ff047887 */ /* 0x000fe20008000000 */
[----:B------:R-:W-:Y:S01]  /*3270*/  LOP3.LUT R9, R9, R0, RZ, 0x3c, !PT ;  /* 0x0000000009097212 */ /* 0x000fe200078e3cff */
[----:B------:R-:W-:Y:S01]  /*3280*/  USEL UR18, UR18, URZ, UP0 ;  /* 0x000000ff12127287 */ /* 0x000fe20008000000 */
[----:B------:R1:W-:Y:S03]  /*3290*/  UTCBAR [UR8], URZ ;  /* 0x000000ff080073e9 */ /* 0x0003e600080000ff */
[----:B------:R-:W-:Y:S01]  /*32a0*/  LOP3.LUT R11, R11, UR4, RZ, 0x3c, !PT ;  /* 0x000000040b0b7c12 */ /* 0x000fe2000f8e3cff */
[----:B------:R-:W-:Y:S07]  /*32b0*/  @P1 BRA `(.L_x_58) ;  /* 0xfffffff800c81947 */ /* 0x000fee000383ffff */
[----:B------:R-:W2:Y:S01]  /*32c0*/  S2UR UR4, SR_CgaCtaId ;  /* 0x00000000000479c3 */ /* 0x000ea20000008800 */
[----:B------:R-:W-:Y:S01]  /*32d0*/  ELECT P0, URZ, PT ;  /* 0x0000000000ff782f */ /* 0x000fe20003800000 */
[----:B------:R-:W-:Y:S01]  /*32e0*/  IMAD.MOV.U32 R0, RZ, RZ, 0x1 ;  /* 0x00000001ff007424 */ /* 0x000fe200078e00ff */
[----:B------:R-:W-:Y:S01]  /*32f0*/  UIADD3 UR6, UPT, UPT, UR6, 0xa0, URZ ;  /* 0x000000a006067890 */ /* 0x000fe2000fffe0ff */
[----:B------:R-:W-:Y:S01]  /*3300*/  SHF.L.U32 R3, R11, 0x1f, RZ ;  /* 0x0000001f0b037819 */ /* 0x000fe200000006ff */
[----:B------:R-:W-:-:S03]  /*3310*/  UMOV UR5, 0x40 ;  /* 0x0000004000057882 */ /* 0x000fc60000000000 */
[----:B------:R-:W-:Y:S01]  /*3320*/  UVIRTCOUNT.DEALLOC.SMPOOL 0x80 ;  /* 0x000000800000784c */ /* 0x000fe20000000000 */
[----:B--2---:R-:W-:Y:S02]  /*3330*/  ULEA UR4, UR4, UR5, 0x18 ;  /* 0x0000000504047291 */ /* 0x004fe4000f8ec0ff */
[----:B------:R-:W-:-:S07]  /*3340*/  ULEA UR5, UR18, UR6, 0x3 ;  /* 0x0000000612057291 */ /* 0x000fce000f8e18ff */
[----:B------:R2:W-:Y:S02]  /*3350*/  @P0 STS.U8 [UR4+0x1c], R0 ;  /* 0x00001c00ff000988 */ /* 0x0005e40008000004 */
[----:B------:R-:W3:Y:S02]  /*3360*/  SYNCS.PHASECHK.TRANS64.TRYWAIT P0, [UR5], R3 ;  /* 0x00000003ff0075a7 */ /* 0x000ee40008001105 */
[----:B--23--:R-:W-:Y:S05]  /*3370*/  @!P0 BRA `(.L_x_59) ;  /* 0x00000050009c8947 */ /* 0x00cfea0003800000 */
.L_x_122:
[----:B------:R-:W-:-:S04]  /*3380*/  UIADD3 UR7, UPT, UPT, UR18, 0x1, URZ ;  /* 0x0000000112077890 */ /* 0x000fc8000fffe0ff */
[----:B------:R-:W-:-:S04]  /*3390*/  UISETP.NE.AND UP0, UPT, UR7, 0x4, UPT ;  /* 0x000000040700788c */ /* 0x000fc8000bf05270 */
[----:B-1----:R-:W-:Y:S02]  /*33a0*/  USEL UR8, URZ, 0x1, UP0 ;  /* 0x00000001ff087887 */ /* 0x002fe40008000000 */
[----:B------:R-:W-:-:S04]  /*33b0*/  USEL UR7, UR7, URZ, UP0 ;  /* 0x000000ff07077287 */ /* 0x000fc80008000000 */
[----:B------:R-:W-:Y:S01]  /*33c0*/  ULEA UR5, UR7, UR6, 0x3 ;  /* 0x0000000607057291 */ /* 0x000fe2000f8e18ff */
[----:B------:R-:W-:-:S04]  /*33d0*/  LOP3.LUT R2, R11, UR8, RZ, 0x3c, !PT ;  /* 0x000000080b027c12 */ /* 0x000fc8000f8e3cff */
[----:B--2---:R-:W-:-:S04]  /*33e0*/  SHF.L.U32 R3, R2, 0x1f, RZ ;  /* 0x0000001f02037819 */ /* 0x004fc800000006ff */
[----:B------:R-:W1:Y:S02]  /*33f0*/  SYNCS.PHASECHK.TRANS64.TRYWAIT P0, [UR5], R3 ;  /* 0x00000003ff0075a7 */ /* 0x000e640008001105 */
[----:B-1----:R-:W-:Y:S05]  /*3400*/  @!P0 BRA `(.L_x_60) ;  /* 0x0000005000908947 */ /* 0x002fea0003800000 */
.L_x_124:
        /* <DEDUP_REMOVED lines=9> */
.L_x_126:
[----:B------:R-:W-:-:S04]  /*34a0*/  UIADD3 UR7, UPT, UPT, UR7, 0x1, URZ ;  /* 0x0000000107077890 */ /* 0x000fc8000fffe0ff */
[----:B------:R-:W-:-:S04]  /*34b0*/  UISETP.NE.AND UP0, UPT, UR7, 0x4, UPT ;  /* 0x000000040700788c */ /* 0x000fc8000bf05270 */
[----:B------:R-:W-:Y:S02]  /*34c0*/  USEL UR5, URZ, 0x1, UP0 ;  /* 0x00000001ff057887 */ /* 0x000fe40008000000 */
[----:B------:R-:W-:-:S04]  /*34d0*/  USEL UR7, UR7, URZ, UP0 ;  /* 0x000000ff07077287 */ /* 0x000fc80008000000 */
[----:B------:R-:W-:Y:S01]  /*34e0*/  ULEA UR7, UR7, UR6, 0x3 ;  /* 0x0000000607077291 */ /* 0x000fe2000f8e18ff */
[----:B-1----:R-:W-:-:S04]  /*34f0*/  LOP3.LUT R3, R2, UR5, RZ, 0x3c, !PT ;  /* 0x0000000502037c12 */ /* 0x002fc8000f8e3cff */
[----:B------:R-:W-:-:S04]  /*3500*/  SHF.L.U32 R3, R3, 0x1f, RZ ;  /* 0x0000001f03037819 */ /* 0x000fc800000006ff */
[----:B------:R-:W1:Y:S02]  /*3510*/  SYNCS.PHASECHK.TRANS64.TRYWAIT P0, [UR7], R3 ;  /* 0x00000003ff0075a7 */ /* 0x000e640008001107 */
[----:B-1----:R-:W-:Y:S05]  /*3520*/  @!P0 BRA `(.L_x_62) ;  /* 0x0000005000788947 */ /* 0x002fea0003800000 */
.L_x_128:
[----:B------:R-:W-:Y:S01]  /*3530*/  NOP ;  /* 0x0000000000007918 */ /* 0x000fe20000000000 */
[----:B-1----:R-:W1:Y:S01]  /*3540*/  LDS R0, [UR4+0x14] ;  /* 0x00001404ff007984 */ /* 0x002e620008000800 */
[----:B------:R-:W-:Y:S01]  /*3550*/  ULOP3.LUT UR6, UR19, 0xffff, URZ, 0xc0, !UPT ;  /* 0x0000ffff13067892 */ /* 0x000fe2000f8ec0ff */
[----:B------:R-:W-:Y:S01]  /*3560*/  UMOV UR8, 0xffff ;  /* 0x0000ffff00087882 */ /* 0x000fe20000000000 */
[----:B------:R-:W-:Y:S02]  /*3570*/  UMOV UR5, 0x1 ;  /* 0x0000000100057882 */ /* 0x000fe40000000000 */
[----:B------:R-:W-:-:S04]  /*3580*/  USHF.R.U32.HI UR6, URZ, 0x5, UR6 ;  /* 0x00000005ff067899 */ /* 0x000fc80008011606 */
[----:B------:R-:W-:Y:S02]  /*3590*/  USHF.L.U32 UR8, UR8, UR6, URZ ;  /* 0x0000000608087299 */ /* 0x000fe400080006ff */
[----:B------:R-:W-:-:S04]  /*35a0*/  USHF.L.U32 UR5, UR5, UR6, URZ ;  /* 0x0000000605057299 */ /* 0x000fc800080006ff */
[----:B-1----:R-:W-:-:S04]  /*35b0*/  LOP3.LUT R0, R0, UR8, RZ, 0xc0, !PT ;  /* 0x0000000800007c12 */ /* 0x002fc8000f8ec0ff */
[----:B------:R-:W-:-:S13]  /*35c0*/  ISETP.NE.AND P0, PT, R0, UR8, PT ;  /* 0x0000000800007c0c */ /* 0x000fda000bf05270 */
[----:B------:R-:W-:Y:S05]  /*35d0*/  @P0 BRA `(.L_x_63) ;  /* 0x0000000000580947 */ /* 0x000fea0003800000 */
[----:B------:R-:W1:Y:S02]  /*35e0*/  LDS R0, [UR4+0x18] ;  /* 0x00001804ff007984 */ /* 0x000e640008000800 */
[----:B-1----:R-:W-:-:S04]  /*35f0*/  LOP3.LUT R0, R0, UR5, RZ, 0xc0, !PT ;  /* 0x0000000500007c12 */ /* 0x002fc8000f8ec0ff */
[----:B------:R-:W-:-:S13]  /*3600*/  ISETP.NE.AND P0, PT, R0, UR5, PT ;  /* 0x0000000500007c0c */ /* 0x000fda000bf05270 */
[----:B------:R-:W-:Y:S05]  /*3610*/  @P0 BRA `(.L_x_64) ;  /* 0x00000000003c0947 */ /* 0x000fea0003800000 */
[----:B------:R-:W1:Y:S01]  /*3620*/  S2R R2, SR_LANEID ;  /* 0x0000000000027919 */ /* 0x000e620000000000 */
[----:B------:R-:W-:Y:S01]  /*3630*/  ULOP3.LUT UR8, URZ, UR8, URZ, 0x33, !UPT ;  /* 0x00000008ff087292 */ /* 0x000fe2000f8e33ff */
[----:B------:R-:W-:Y:S01]  /*3640*/  LOP3.LUT R4, RZ, UR5, RZ, 0x33, !PT ;  /* 0x00000005ff047c12 */ /* 0x000fe2000f8e33ff */
[----:B------:R-:W-:Y:S02]  /*3650*/  VOTEU.ANY UR7, UPT, PT ;  /* 0x0000000000077886 */ /* 0x000fe400038e0100 */
[----:B------:R-:W-:Y:S01]  /*3660*/  UFLO.U32 UR7, UR7 ;  /* 0x00000007000772bd */ /* 0x000fe200080e0000 */
[----:B------:R-:W2:Y:S01]  /*3670*/  REDUX UR5, R4 ;  /* 0x00000000040573c4 */ /* 0x000ea20000000000 */
[----:B------:R-:W-:-:S06]  /*3680*/  IMAD.U32 R0, RZ, RZ, UR8 ;  /* 0x00000008ff007e24 */ /* 0x000fcc000f8e00ff */
[----:B------:R3:W-:Y:S01]  /*3690*/  UTCATOMSWS.AND URZ, UR8 ;  /* 0x0000000800ff79e3 */ /* 0x0007e20008000000 */
[----:B------:R-:W4:Y:S01]  /*36a0*/  REDUX UR6, R0 ;  /* 0x00000000000673c4 */ /* 0x000f220000000000 */
[----:B-1----:R-:W-:Y:S01]  /*36b0*/  ISETP.EQ.U32.AND P0, PT, R2, UR7, PT ;  /* 0x0000000702007c0c */ /* 0x002fe2000bf02070 */
[----:B--2---:R-:W-:Y:S01]  /*36c0*/  IMAD.U32 R2, RZ, RZ, UR5 ;  /* 0x00000005ff027e24 */ /* 0x004fe2000f8e00ff */
[----:B----4-:R-:W-:-:S11]  /*36d0*/  MOV R3, UR6 ;  /* 0x0000000600037c02 */ /* 0x010fd60008000f00 */
[----:B------:R3:W-:Y:S04]  /*36e0*/  @P0 ATOMS.AND RZ, [UR4+0x14], R3 ;  /* 0x00001403ffff098c */ /* 0x0007e8000a800004 */
[----:B------:R3:W-:Y:S01]  /*36f0*/  @P0 ATOMS.AND RZ, [UR4+0x18], R2 ;  /* 0x00001802ffff098c */ /* 0x0007e2000a800004 */
[----:B------:R-:W-:Y:S05]  /*3700*/  BRA `(.L_x_65) ;  /* 0x0000000000147947 */ /* 0x000fea0003800000 */
.L_x_64:
[----:B------:R-:W-:Y:S02]  /*3710*/  MOV R2, 0x3730 ;  /* 0x0000373000027802 */ /* 0x000fe40000000f00 */
[----:B----45:R-:W-:Y:S05]  /*3720*/  CALL.REL.NOINC `($__internal_0_$__cuda_sm10x_tcgen05_guardrail_trap_col_being_dealloced_not_returned_by_alloc) ;  /* 0x0000005000d47944 */ /* 0x030fea0003c00000 */
[----:B------:R-:W-:Y:S05]  /*3730*/  BRA `(.L_x_65) ;  /* 0x0000000000087947 */ /* 0x000fea0003800000 */
.L_x_63:
[----:B------:R-:W-:Y:S02]  /*3740*/  MOV R2, 0x3760 ;  /* 0x0000376000027802 */ /* 0x000fe40000000f00 */
[----:B----45:R-:W-:Y:S05]  /*3750*/  CALL.REL.NOINC `($__internal_2_$__cuda_sm10x_tcgen05_guardrail_trap_unallocated_columns_being_dealloced) ;  /* 0x0000005000e07944 */ /* 0x030fea0003c00000 */
.L_x_65:
[----:B------:R-:W-:Y:S01]  /*3760*/  NOP ;  /* 0x0000000000007918 */ /* 0x000fe20000000000 */
[----:B---3--:R-:W-:Y:S05]  /*3770*/  EXIT ;  /* 0x000000000000794d */ /* 0x008fea0003800000 */
.L_x_47:
[----:B------:R-:W-:-:S09]  /*3780*/  UISETP.NE.OR UP2, UPT, UR8, 0x3, !UP2 ;  /* 0x000000030800788c */ /* 0x000fd2000d745670 */
[----:B------:R-:W-:Y:S05]  /*3790*/  BRA.U UP2, `(.L_x_66) ;  /* 0x0000000d02407547 */ /* 0x000fea000b800000 */
[----:B------:R-:W1:Y:S01]  /*37a0*/  LDC R0, c[0x0][0xb30] ;  /* 0x0002cc00ff007b82 */ /* 0x000e620000000800 */
[----:B------:R-:W2:Y:S01]  /*37b0*/  LDCU.64 UR8, c[0x0][0x888] ;  /* 0x00011100ff0877ac */ /* 0x000ea20008000a00 */
[----:B------:R-:W-:Y:S02]  /*37c0*/  HFMA2 R29, -RZ, RZ, 0, 0 ;  /* 0x00000000ff1d7431 */ /* 0x000fe400000001ff */
[----:B------:R-:W-:Y:S01]  /*37d0*/  IMAD.MOV.U32 R31, RZ, RZ, 0x1 ;  /* 0x00000001ff1f7424 */ /* 0x000fe200078e00ff */
[----:B------:R-:W-:Y:S01]  /*37e0*/  MOV R23, 0x2000 ;  /* 0x0000200000177802 */ /* 0x000fe20000000f00 */
[----:B------:R-:W4:Y:S01]  /*37f0*/  LDCU.64 UR4, c[0x0][0x890] ;  /* 0x00011200ff0477ac */ /* 0x000f220008000a00 */
[----:B------:R-:W-:Y:S01]  /*3800*/  IMAD.MOV.U32 R30, RZ, RZ, RZ ;  /* 0x000000ffff1e7224 */ /* 0x000fe200078e00ff */
[----:B------:R-:W3:Y:S01]  /*3810*/  LDC R19, c[0x0][0x370] ;  /* 0x0000dc00ff137b82 */ /* 0x000ee20000000800 */
[----:B------:R-:W-:Y:S01]  /*3820*/  UMOV UR7, 0x400 ;  /* 0x0000040000077882 */ /* 0x000fe20000000000 */
[----:B------:R-:W-:-:S02]  /*3830*/  UPLOP3.LUT UP1, UPT, UPT, UPT, UPT, 0x40, 0x4 ;  /* 0x000000000004789c */ /* 0x000fc40003f2e870 */
[----:B------:R-:W-:-:S04]  /*3840*/  ULEA UR7, UR37, UR7, 0x18 ;  /* 0x0000000725077291 */ /* 0x000fc8000f8ec0ff */
[----:B------:R-:W3:Y:S01]  /*3850*/  LDC R2, c[0x0][0xb0c] ;  /* 0x0002c300ff027b82 */ /* 0x000ee20000000800 */
[----:B------:R-:W-:Y:S02]  /*3860*/  UIADD3 UR13, UPT, UPT, UR7, 0x38, URZ ;  /* 0x00000038070d7890 */ /* 0x000fe4000fffe0ff */
[----:B--2---:R-:W-:Y:S02]  /*3870*/  UISETP.NE.U32.AND UP2, UPT, UR8, URZ, UPT ;  /* 0x000000ff0800728c */ /* 0x004fe4000bf45070 */
[----:B------:R-:W-:Y:S02]  /*3880*/  UIADD3 UR17, UPT, UPT, UR7, 0x30, URZ ;  /* 0x0000003007117890 */ /* 0x000fe4000fffe0ff */
[----:B----4-:R-:W-:Y:S01]  /*3890*/  UISETP.NE.U32.AND UP3, UPT, UR4, URZ, UPT ;  /* 0x000000ff0400728c */ /* 0x010fe2000bf65070 */
[----:B------:R-:W2:Y:S01]  /*38a0*/  LDC R18, c[0x0][0xb20] ;  /* 0x0002c800ff127b82 */ /* 0x000ea20000000800 */
[----:B-1----:R-:W-:Y:S01]  /*38b0*/  ISETP.NE.AND P1, PT, R0, 0x1, PT ;  /* 0x000000010000780c */ /* 0x002fe20003f25270 */
[----:B------:R-:W-:-:S02]  /*38c0*/  UISETP.NE.AND.EX UP2, UPT, UR9, URZ, UPT, UP2 ;  /* 0x000000ff0900728c */ /* 0x000fc4000bf45320 */
[----:B------:R-:W-:Y:S02]  /*38d0*/  UPRMT UR13, UR37, 0x654, UR13 ;  /* 0x00000654250d7896 */ /* 0x000fe4000800000d */
[----:B------:R-:W-:Y:S02]  /*38e0*/  UISETP.NE.AND.EX UP3, UPT, UR5, URZ, UPT, UP3 ;  /* 0x000000ff0500728c */ /* 0x000fe4000bf65330 */
[----:B------:R-:W1:Y:S08]  /*38f0*/  LDC.64 R32, c[0x0][0x348] ;  /* 0x0000d200ff207b82 */ /* 0x000e700000000a00 */
[----:B------:R-:W4:Y:S08]  /*3900*/  LDC.64 R16, c[0x0][0xb10] ;  /* 0x0002c400ff107b82 */ /* 0x000f300000000a00 */
[----:B------:R-:W1:Y:S08]  /*3910*/  LDC.64 R6, c[0x0][0xb18] ;  /* 0x0002c600ff067b82 */ /* 0x000e700000000a00 */
[----:B------:R-:W1:Y:S08]  /*3920*/  LDC.64 R4, c[0x0][0xb28] ;  /* 0x0002ca00ff047b82 */ /* 0x000e700000000a00 */
[----:B--23--:R-:W1:Y:S02]  /*3930*/  LDC R22, c[0x0][0x374] ;  /* 0x0000dd00ff167b82 */ /* 0x00ce640000000800 */
.L_x_75:
[C---:B------:R-:W-:Y:S02]  /*3940*/  LEA R0, R30.reuse, UR7, 0x3 ;  /* 0x000000071e007c11 */ /* 0x040fe4000f8e18ff */
[----:B------:R-:W-:Y:S02]  /*3950*/  SHF.L.U32 R3, R29, 0x1f, RZ ;  /* 0x0000001f1d037819 */ /* 0x000fe400000006ff */
[----:B------:R-:W-:Y:S02]  /*3960*/  LEA R24, R30, UR7, 0x4 ;  /* 0x000000071e187c11 */ /* 0x000fe4000f8e20ff */
[----:B--2---:R-:W2:Y:S02]  /*3970*/  SYNCS.PHASECHK.TRANS64.TRYWAIT P0, [R0+URZ+0x60], R3 ;  /* 0x00006003000075a7 */ /* 0x004ea400080011ff */
[----:B--2---:R-:W-:Y:S05]  /*3980*/  @!P0 BRA `(.L_x_67) ;  /* 0x0000004c00788947 */ /* 0x004fea0003800000 */
.L_x_129:
[----:B------:R-:W-:Y:S01]  /*3990*/  ISETP.GE.AND P0, PT, R72, 0x1, PT ;  /* 0x000000014800780c */ /* 0x000fe20003f06270 */
[----:B------:R-:W3:Y:S01]  /*39a0*/  LDS.128 R24, [R24+0xf0] ;  /* 0x0000f00018187984 */ /* 0x000ee20000000c00 */
[----:B--2---:R-:W-:Y:S01]  /*39b0*/  VIADD R0, R0, 0x70 ;  /* 0x0000007000007836 */ /* 0x004fe20000000000 */
[----:B------:R-:W-:Y:S01]  /*39c0*/  @!PT LDS RZ, [RZ] ;  /* 0x00000000fffff984 */ /* 0x000fe20000000800 */
[----:B------:R-:W-:Y:S01]  /*39d0*/  @!PT LDS RZ, [RZ] ;  /* 0x00000000fffff984 */ /* 0x000fe20000000800 */
[----:B------:R-:W-:Y:S01]  /*39e0*/  @!PT LDS RZ, [RZ] ;  /* 0x00000000fffff984 */ /* 0x000fe20000000800 */
[----:B------:R-:W-:Y:S01]  /*39f0*/  @!PT LDS RZ, [RZ] ;  /* 0x00000000fffff984 */ /* 0x000fe20000000800 */
[----:B------:R2:W-:Y:S06]  /*3a00*/  MEMBAR.ALL.CTA ;  /* 0x0000000000007992 */ /* 0x0005ec0000008000 */
[----:B--2---:R-:W2:Y:S01]  /*3a10*/  FENCE.VIEW.ASYNC.S ;  /* 0x00000000000073c6 */ /* 0x004ea20000000000 */
[----:B------:R-:W-:Y:S04]  /*3a20*/  PRMT R0, RZ, 0x654, R0 ;  /* 0x00000654ff007816 */ /* 0x000fe80000000000 */
[----:B--2---:R2:W-:Y:S01]  /*3a30*/  SYNCS.ARRIVE.TRANS64.RED.A1T0 RZ, [R0+URZ], RZ ;  /* 0x000000ff00ff79a7 */ /* 0x0045e200081004ff */
[----:B---3--:R-:W-:Y:S11]  /*3a40*/  LOP3.LUT P3, RZ, R26, 0x1, RZ, 0xc0, !PT ;  /* 0x000000011aff7812 */ /* 0x008ff6000786c0ff */
[----:B------:R-:W-:Y:S02]  /*3a50*/  @!UPT UIADD3 URZ, UPT, UPT, URZ, URZ, URZ ;  /* 0x000000fffffff290 */ /* 0x000fe4000fffe0ff */
[----:B------:R-:W-:Y:S02]  /*3a60*/  @P3 MOV R13, R24 ;  /* 0x00000018000d3202 */ /* 0x000fe40000000f00 */
[----:B------:R-:W-:Y:S01]  /*3a70*/  @P3 LOP3.LUT R8, R25, 0xffff, RZ, 0xc0, !PT ;  /* 0x0000ffff19083812 */ /* 0x000fe200078ec0ff */
[----:B--2---:R-:W-:Y:S06]  /*3a80*/  @!P0 BRA `(.L_x_68) ;  /* 0x0000000000a48947 */ /* 0x004fec0003800000 */
[----:B-1----:R-:W-:Y:S01]  /*3a90*/  IMAD.HI.U32 R35, R22, R7, RZ ;  /* 0x0000000716237227 */ /* 0x002fe200078e00ff */
[----:B------:R-:W-:Y:S02]  /*3aa0*/  ISETP.NE.AND P0, PT, R6, 0x1, PT ;  /* 0x000000010600780c */ /* 0x000fe40003f05270 */
[----:B------:R-:W-:Y:S01]  /*3ab0*/  ISETP.NE.AND P2, PT, R72, 0x1, PT ;  /* 0x000000014800780c */ /* 0x000fe20003f45270 */
[----:B----4-:R-:W-:Y:S01]  /*3ac0*/  IMAD.HI.U32 R34, R19, R16, RZ ;  /* 0x0000001013227227 */ /* 0x010fe200078e00ff */
[----:B------:R-:W-:Y:S02]  /*3ad0*/  SHF.R.U32.HI R35, RZ, R18, R35 ;  /* 0x00000012ff237219 */ /* 0x000fe40000011623 */
[----:B------:R-:W-:Y:S01]  /*3ae0*/  ISETP.NE.AND P4, PT, R2, 0x1, PT ;  /* 0x000000010200780c */ /* 0x000fe20003f85270 */
[----:B------:R-:W-:Y:S01]  /*3af0*/  IMAD.HI.U32 R36, R13, R16, RZ ;  /* 0x000000100d247227 */ /* 0x000fe200078e00ff */
[----:B------:R-:W-:Y:S02]  /*3b00*/  SHF.R.U32.HI R34, RZ, R17, R34 ;  /* 0x00000011ff227219 */ /* 0x000fe40000011622 */
[----:B------:R-:W-:Y:S01]  /*3b10*/  SEL R3, R22, R35, !P0 ;  /* 0x0000002316037207 */ /* 0x000fe20004000000 */
[C---:B------:R-:W-:Y:S01]  /*3b20*/  IMAD.HI.U32 R35, R8.reuse, R7, RZ ;  /* 0x0000000708237227 */ /* 0x040fe200078e00ff */
[----:B------:R-:W-:Y:S02]  /*3b30*/  SEL R11, R19, R34, !P4 ;  /* 0x00000022130b7207 */ /* 0x000fe40006000000 */
[----:B------:R-:W-:Y:S01]  /*3b40*/  SHF.R.U32.HI R36, RZ, R17, R36 ;  /* 0x00000011ff247219 */ /* 0x000fe20000011624 */
[----:B------:R-:W-:Y:S01]  /*3b50*/  IMAD.HI.U32 R38, R3, R4, RZ ;  /* 0x0000000403267227 */ /* 0x000fe200078e00ff */
[----:B------:R-:W-:Y:S03]  /*3b60*/  SHF.R.U32.HI R35, RZ, R18, R35 ;  /* 0x00000012ff237219 */ /* 0x000fe60000011623 */
[----:B------:R-:W-:Y:S01]  /*3b70*/  IMAD.HI.U32 R34, R11, R4, RZ ;  /* 0x000000040b227227 */ /* 0x000fe200078e00ff */
[----:B------:R-:W-:Y:S02]  /*3b80*/  @P2 SHF.R.U32.HI R3, RZ, R5, R38 ;  /* 0x00000005ff032219 */ /* 0x000fe40000011626 */
[----:B------:R-:W-:Y:S02]  /*3b90*/  SEL R9, R8, R35, !P0 ;  /* 0x0000002308097207 */ /* 0x000fe40004000000 */
[----:B------:R-:W-:Y:S01]  /*3ba0*/  @P2 SHF.R.U32.HI R11, RZ, R5, R34 ;  /* 0x00000005ff0b2219 */ /* 0x000fe20000011622 */
[C---:B------:R-:W-:Y:S01]  /*3bb0*/  IMAD R10, R72.reuse, R3, RZ ;  /* 0x00000003480a7224 */ /* 0x040fe200078e02ff */
[----:B------:R-:W-:Y:S01]  /*3bc0*/  SEL R3, R13, R36, !P4 ;  /* 0x000000240d037207 */ /* 0x000fe20006000000 */
[C---:B------:R-:W-:Y:S03]  /*3bd0*/  IMAD.HI.U32 R14, R9.reuse, R4, RZ ;  /* 0x00000004090e7227 */ /* 0x040fe600078e00ff */
[----:B------:R-:W-:Y:S01]  /*3be0*/  ISETP.GE.AND P0, PT, R9, R10, PT ;  /* 0x0000000a0900720c */ /* 0x000fe20003f06270 */
[C---:B------:R-:W-:Y:S01]  /*3bf0*/  IMAD R12, R72.reuse, R11, RZ ;  /* 0x0000000b480c7224 */ /* 0x040fe200078e02ff */
[-C--:B------:R-:W-:Y:S04]  /*3c00*/  SHF.R.U32.HI R14, RZ, R5.reuse, R14 ;  /* 0x00000005ff0e7219 */ /* 0x080fe8000001160e */
[----:B------:R-:W-:Y:S02]  /*3c10*/  ISETP.GE.OR P0, PT, R3, R12, P0 ;  /* 0x0000000c0300720c */ /* 0x000fe40000706670 */
[----:B------:R-:W-:Y:S05]  /*3c20*/  SEL R15, R9, R14, !P2 ;  /* 0x0000000e090f7207 */ /* 0x000fea0005000000 */
[----:B------:R-:W-:Y:S04]  /*3c30*/  IMAD.MOV R14, RZ, RZ, -R15 ;  /* 0x000000ffff0e7224 */ /* 0x000fe800078e0a0f */
[----:B------:R-:W-:Y:S02]  /*3c40*/  IMAD R14, R72, R14, R9 ;  /* 0x0000000e480e7224 */ /* 0x000fe400078e0209 */
[C---:B------:R-:W-:Y:S05]  /*3c50*/  @!P0 IMAD.HI.U32 R10, R3.reuse, R4, RZ ;  /* 0x00000004030a8227 */ /* 0x040fea00078e00ff */
[----:B------:R-:W-:Y:S04]  /*3c60*/  @!P0 SHF.R.U32.HI R10, RZ, R5, R10 ;  /* 0x00000005ff0a8219 */ /* 0x000fe8000001160a */
[----:B------:R-:W-:Y:S01]  /*3c70*/  @!P0 SEL R0, R3, R10, !P2 ;  /* 0x0000000a03008207 */ /* 0x000fe20005000000 */
[----:B------:R-:W-:Y:S03]  /*3c80*/  IMAD.MOV R10, RZ, RZ, -R3 ;  /* 0x000000ffff0a7224 */ /* 0x000fe600078e0a03 */
[----:B------:R-:W-:Y:S01]  /*3c90*/  @!P0 IADD3 R15, PT, PT, R15, -R0, RZ ;  /* 0x800000000f0f8210 */ /* 0x000fe20007ffe0ff */
[----:B------:R-:W-:Y:S01]  /*3ca0*/  @!P0 IMAD R0, R11, R14, R0 ;  /* 0x0000000e0b008224 */ /* 0x000fe200078e0200 */
[----:B------:R-:W-:Y:S01]  /*3cb0*/  IADD3 R11, PT, PT, -R9, RZ, RZ ;  /* 0x000000ff090b7210 */ /* 0x000fe20007ffe1ff */
[----:B------:R-:W-:Y:S02]  /*3cc0*/  IMAD R13, R2, R10, R13 ;  /* 0x0000000a020d7224 */ /* 0x000fe400078e020d */
[----:B------:R-:W-:Y:S02]  /*3cd0*/  @!P0 IMAD R9, R15, R72, R3 ;  /* 0x000000480f098224 */ /* 0x000fe400078e0203 */
[----:B------:R-:W-:Y:S02]  /*3ce0*/  @!P0 IMAD.MOV.U32 R3, RZ, RZ, R0 ;  /* 0x000000ffff038224 */ /* 0x000fe400078e0000 */
[----:B------:R-:W-:Y:S02]  /*3cf0*/  IMAD R8, R6, R11, R8 ;  /* 0x0000000b06087224 */ /* 0x000fe400078e0208 */
[----:B------:R-:W-:Y:S02]  /*3d00*/  IMAD R13, R3, R2, R13 ;  /* 0x00000002030d7224 */ /* 0x000fe400078e020d */
[----:B------:R-:W-:Y:S02]  /*3d10*/  IMAD R8, R9, R6, R8 ;  /* 0x0000000609087224 */ /* 0x000fe400078e0208 */
.L_x_68:
[----:B------:R-:W-:Y:S05]  /*3d20*/  BRA.U UP1, `(.L_x_69) ;  /* 0x0000000101107547 */ /* 0x000fea000b800000 */
[----:B------:R-:W-:Y:S04]  /*3d30*/  MOV R0, UR6 ;  /* 0x0000000600007c02 */ /* 0x000fe80008000f00 */
[----:B------:R-:W-:Y:S04]  /*3d40*/  SHF.L.U32 R3, R0, 0x1f, RZ ;  /* 0x0000001f00037819 */ /* 0x000fe800000006ff */
[----:B------:R-:W2:Y:S02]  /*3d50*/  SYNCS.PHASECHK.TRANS64.TRYWAIT P0, [UR7+0x58], R3 ;  /* 0x00005803ff0075a7 */ /* 0x000ea40008001107 */
[----:B--2---:R-:W-:Y:S05]  /*3d60*/  @!P0 BRA `(.L_x_70) ;  /* 0x0000004800948947 */ /* 0x004fea0003800000 */
.L_x_69:
[----:B------:R-:W-:Y:S02]  /*3d70*/  R2UR UR19, R21 ;  /* 0x00000000151372ca */ /* 0x000fe400000e0000 */
[----:B------:R-:W-:Y:S02]  /*3d80*/  R2UR UR18, R20 ;  /* 0x00000000141272ca */ /* 0x000fe400000e0000 */
[----:B------:R-:W-:Y:S02]  /*3d90*/  ISETP.NE.U32.AND P2, PT, RZ, UR4, PT ;  /* 0x00000004ff007c0c */ /* 0x000fe4000bf45070 */
[----:B------:R-:W-:Y:S02]  /*3da0*/  SHF.L.U32 R12, R31, 0x1f, RZ ;  /* 0x0000001f1f0c7819 */ /* 0x000fe400000006ff */
[----:B------:R-:W-:Y:S05]  /*3db0*/  ISETP.NE.AND.EX P2, PT, RZ, UR5, PT, P2 ;  /* 0x00000005ff007c0c */ /* 0x000fea000bf45320 */
[----:B------:R-:W-:Y:S02]  /*3dc0*/  USHF.L.U32 UR19, UR19, 0x7, URZ ;  /* 0x0000000713137899 */ /* 0x000fe400080006ff */
[----:B------:R-:W-:Y:S01]  /*3dd0*/  USHF.L.U32 UR18, UR18, 0x7, URZ ;  /* 0x0000000712127899 */ /* 0x000fe200080006ff */
[----:B------:R-:W-:Y:S11]  /*3de0*/  BRA.U !UP3, `(.L_x_71) ;  /* 0x000000010b347547 */ /* 0x000ff6000b800000 */
[----:B------:R-:W-:Y:S01]  /*3df0*/  UPLOP3.LUT UP0, UPT, UPT, UPT, UP2, 0x80, 0x8 ;  /* 0x000000000008789c */ /* 0x000fe20003f0f020 */
[----:B--2---:R-:W-:Y:S02]  /*3e00*/  HFMA2 R0, -RZ, RZ, 0, 5.9604644775390625e-08 ;  /* 0x00000001ff007431 */ /* 0x004fe400000001ff */
[----:B------:R-:W-:Y:S03]  /*3e10*/  IMAD.MOV.U32 R151, RZ, RZ, 0x1 ;  /* 0x00000001ff977424 */ /* 0x000fe600078e00ff */
[----:B------:R-:W-:Y:S05]  /*3e20*/  PLOP3.LUT P0, PT, PT, PT, UP0, 0x80, 0x8 ;  /* 0x000000000008781c */ /* 0x000fea0003f0f008 */
[----:B------:R-:W2:Y:S01]  /*3e30*/  @UP0 LDCU.64 UR10, c[0x0][0x888] ;  /* 0x00011100ff0a07ac */ /* 0x000ea20008000a00 */
[----:B------:R-:W-:Y:S07]  /*3e40*/  @UP0 UIMAD UR8, UR36, UR4, URZ ;  /* 0x00000004240802a4 */ /* 0x000fee000f8e02ff */
[----:B------:R-:W-:Y:S01]  /*3e50*/  @!P0 PRMT R151, R0, 0x7610, R151 ;  /* 0x0000761000978816 */ /* 0x000fe20000000097 */
[----:B--2---:R-:W-:Y:S03]  /*3e60*/  @UP0 UIMAD.WIDE UR10, UR8, 0x4, UR10 ;  /* 0x00000004080a08a5 */ /* 0x004fe6000f8e020a */
[----:B------:R-:W2:Y:S03]  /*3e70*/  @!UP0 LDCU UR8, c[0x0][0x880] ;  /* 0x00011000ff0887ac */ /* 0x000ea60008000800 */
[----:B------:R-:W-:Y:S01]  /*3e80*/  IMAD.U32 R10, RZ, RZ, UR10 ;  /* 0x0000000aff0a7e24 */ /* 0x000fe2000f8e00ff */
[----:B------:R-:W-:Y:S05]  /*3e90*/  MOV R11, UR11 ;  /* 0x0000000b000b7c02 */ /* 0x000fea0008000f00 */
[----:B-----5:R3:W5:Y:S02]  /*3ea0*/  @P0 LDG.E R82, desc[UR46][R10.64] ;  /* 0x0000002e0a520981 */ /* 0x020764000c1e1900 */
[----:B--23--:R-:W-:Y:S07]  /*3eb0*/  @!P0 IMAD.U32 R82, RZ, RZ, UR8 ;  /* 0x00000008ff528e24 */ /* 0x00cfee000f8e00ff */
.L_x_71:
[----:B-----5:R-:W-:Y:S01]  /*3ec0*/  @!P2 ISETP.EQ.AND P0, PT, R82, RZ, PT ;  /* 0x000000ff5200a20c */ /* 0x020fe20003f02270 */
[----:B------:R-:W-:Y:S01]  /*3ed0*/  @!UPT UIADD3 URZ, UPT, UPT, URZ, URZ, URZ ;  /* 0x000000fffffff290 */ /* 0x000fe2000fffe0ff */
[----:B------:R-:W-:Y:S11]  /*3ee0*/  @!P2 BRA `(.L_x_72) ;  /* 0x000000000014a947 */ /* 0x000ff60003800000 */
[----:B------:R-:W-:Y:S02]  /*3ef0*/  LOP3.LUT P2, RZ, R151, 0xff, RZ, 0xc0, !PT ;  /* 0x000000ff97ff7812 */ /* 0x000fe4000784c0ff */
[----:B------:R-:W-:Y:S04]  /*3f00*/  PLOP3.LUT P0, PT, PT, PT, UP0, 0x80, 0x8 ;  /* 0x000000000008781c */ /* 0x000fe80003f0f008 */
[----:B------:R-:W-:Y:S07]  /*3f10*/  PLOP3.LUT P0, PT, P0, PT, PT, 0x8, 0x80 ;  /* 0x000000000080781c */ /* 0x000fee000070e170 */
[----:B------:R-:W-:Y:S11]  /*3f20*/  @P2 ISETP.EQ.AND P0, PT, R82, RZ, PT ;  /* 0x000000ff5200220c */ /* 0x000ff60003f02270 */
[----:B------:R-:W-:Y:S02]  /*3f30*/  @!UPT UIADD3 URZ, UPT, UPT, URZ, URZ, URZ ;  /* 0x000000fffffff290 */ /* 0x000fe4000fffe0ff */
.L_x_72:
[----:B------:R-:W3:Y:S01]  /*3f40*/  SYNCS.PHASECHK.TRANS64.TRYWAIT P2, [UR7+0x40], R12 ;  /* 0x0000400cff0075a7 */ /* 0x000ee20008041107 */
[----:B------:R-:W-:Y:S04]  /*3f50*/  ELECT P4, URZ, PT ;  /* 0x0000000000ff782f */ /* 0x000fe80003880000 */
[----:B------:R-:W-:Y:S11]  /*3f60*/  PLOP3.LUT P4, PT, P0, P4, PT, 0xf2, 0x2f ;  /* 0x00000000002f781c */ /* 0x000ff60000789e72 */
[----:B------:R-:W-:Y:S02]  /*3f70*/  @!UPT UIADD3 URZ, UPT, UPT, URZ, URZ, URZ ;  /* 0x000000fffffff290 */ /* 0x000fe4000fffe0ff */
[----:B-1----:R-:W-:Y:S05]  /*3f80*/  @!P4 IADD3 R21, P0, PT, R32, 0x580, RZ ;  /* 0x000005802015c810 */ /* 0x002fea0007f1e0ff */
[----:B------:R-:W-:Y:S01]  /*3f90*/  @!P4 IMAD.X R20, RZ, RZ, R33, P0 ;  /* 0x000000ffff14c224 */ /* 0x000fe200000e0621 */
[----:B---3--:R-:W-:Y:S07]  /*3fa0*/  @!P2 BRA `(.L_x_73) ;  /* 0x00000048001ca947 */ /* 0x008fee0003800000 */
.L_x_132:
[----:B------:R-:W3:Y:S01]  /*3fb0*/  LDC.64 R14, c[0x0][0xb10] ;  /* 0x0002c400ff0e7b82 */ /* 0x000ee20000000a00 */
[----:B------:R-:W-:Y:S01]  /*3fc0*/  @!P4 R2UR UR8, R20 ;  /* 0x000000001408c2ca */ /* 0x000fe200000e0000 */
[----:B------:R-:W-:Y:S01]  /*3fd0*/  VOTEU.ALL UP1, P4 ;  /* 0x0000000000ff7886 */ /* 0x000fe20002020000 */
[----:B------:R-:W-:Y:S01]  /*3fe0*/  @!P4 R2UR UR9, R21 ;  /* 0x000000001509c2ca */ /* 0x000fe200000e0000 */
[----:B------:R-:W-:Y:S01]  /*3ff0*/  UMOV UR10, 0x0 ;  /* 0x00000000000a7882 */ /* 0x000fe20000000000 */
[----:B------:R-:W-:Y:S03]  /*4000*/  UMOV UR11, 0x10000000 ;  /* 0x10000000000b7882 */ /* 0x000fe60000000000 */
[----:B------:R-:W5:Y:S01]  /*4010*/  LDC.64 R10, c[0x0][0xb18] ;  /* 0x0002c600ff0a7b82 */ /* 0x000f620000000a00 */
[----:B------:R-:W-:Y:S01]  /*4020*/  @!UP1 UIADD3 UR16, UPT, UPT, UR7, 0x200, URZ ;  /* 0x0000020007109890 */ /* 0x000fe2000fffe0ff */
[----:B------:R-:W-:Y:S01]  /*4030*/  @P3 SHF.R.U32.HI R28, RZ, 0x10, R25 ;  /* 0x00000010ff1c3819 */ /* 0x000fe20000011619 */
[----:B------:R-:W-:Y:S01]  /*4040*/  VOTEU.ALL UP1, P4 ;  /* 0x0000000000ff7886 */ /* 0x000fe20002020000 */
[----:B------:R-:W-:Y:S01]  /*4050*/  UMOV UR20, UR36 ;  /* 0x0000002400147c82 */ /* 0x000fe20008000000 */
[----:B------:R-:W-:Y:S03]  /*4060*/  VIADD R30, R30, 0x1 ;  /* 0x000000011e1e7836 */ /* 0x000fe60000000000 */
[----:B--2---:R-:W2:Y:S01]  /*4070*/  @!P1 LDC R0, c[0x0][0xb20] ;  /* 0x0002c800ff009b82 */ /* 0x004ea20000000800 */
[----:B------:R-:W-:Y:S01]  /*4080*/  IMAD.U32 R21, RZ, RZ, UR8 ;  /* 0x00000008ff157e24 */ /* 0x000fe2000f8e00ff */
[----:B------:R-:W-:Y:S06]  /*4090*/  UPRMT UR8, UR37, 0x654, UR17 ;  /* 0x0000065425087896 */ /* 0x000fec0008000011 */
[----:B-1----:R-:W1:Y:S01]  /*40a0*/  @!P1 LDC R3, c[0x0][0xb0c] ;  /* 0x0002c300ff039b82 */ /* 0x002e620000000800 */
[----:B------:R-:W-:Y:S01]  /*40b0*/  IMAD.U32 R20, RZ, RZ, UR9 ;  /* 0x00000009ff147e24 */ /* 0x000fe2000f8e00ff */
[----:B------:R-:W-:Y:S04]  /*40c0*/  @!P4 R2UR UR15, R21 ;  /* 0x00000000150fc2ca */ /* 0x000fe800000e0000 */
[----:B------:R-:W-:Y:S01]  /*40d0*/  @!P4 R2UR UR14, R20 ;  /* 0x00000000140ec2ca */ /* 0x000fe200000e0000 */
[----:B------:R-:W-:Y:S11]  /*40e0*/  @!P4 IMAD.MOV.U32 R20, RZ, RZ, 0x2000 ;  /* 0x00002000ff14c424 */ /* 0x000ff600078e00ff */
[----:B------:R-:W-:Y:S01]  /*40f0*/  @!UPT UIADD3 URZ, UPT, UPT, URZ, URZ, URZ ;  /* 0x000000fffffff290 */ /* 0x000fe2000fffe0ff */
[----:B------:R1:W-:Y:S01]  /*4100*/  @!UP1 UTMALDG.3D [UR16], [UR14], desc[UR10] ;  /* 0x00000a100e0095b4 */ /* 0x0003e20008011000 */
[----:B------:R1:W-:Y:S02]  /*4110*/  @!P4 SYNCS.ARRIVE.TRANS64.RED.A0TR RZ, [UR7+0x30], R20 ;  /* 0x00003014ffffc9a7 */ /* 0x0003e40008300407 */
[----:B-1----:R-:W-:Y:S01]  /*4120*/  @!P1 ISETP.NE.AND P2, PT, R3, 0x1, PT ;  /* 0x000000010300980c */ /* 0x002fe20003f45270 */
[C---:B---3--:R-:W-:Y:S01]  /*4130*/  @!P1 IMAD.HI.U32 R14, R13.reuse, R14, RZ ;  /* 0x0000000e0d0e9227 */ /* 0x048fe200078e00ff */
[----:B-----5:R-:W-:Y:S03]  /*4140*/  @!P1 ISETP.NE.AND P0, PT, R10, 0x1, PT ;  /* 0x000000010a00980c */ /* 0x020fe60003f05270 */
[C---:B------:R-:W-:Y:S01]  /*4150*/  @!P1 IMAD.HI.U32 R11, R8.reuse, R11, RZ ;  /* 0x0000000b080b9227 */ /* 0x040fe200078e00ff */
[----:B------:R-:W-:Y:S04]  /*4160*/  @!P1 SHF.R.U32.HI R14, RZ, R15, R14 ;  /* 0x0000000fff0e9219 */ /* 0x000fe8000001160e */
[----:B--2---:R-:W-:Y:S01]  /*4170*/  @!P1 SHF.R.U32.HI R9, RZ, R0, R11 ;  /* 0x00000000ff099219 */ /* 0x004fe2000001160b */
[----:B------:R-:W-:Y:S01]  /*4180*/  SYNCS.ARRIVE.TRANS64.RED.A1T0 RZ, [UR8], RZ ;  /* 0x000000ffffff79a7 */ /* 0x000fe20008100408 */
[----:B------:R-:W-:Y:S02]  /*4190*/  @!P1 SEL R14, R13, R14, !P2 ;  /* 0x0000000e0d0e9207 */ /* 0x000fe40005000000 */
[----:B------:R-:W-:Y:S01]  /*41a0*/  @!P1 SEL R9, R8, R9, !P0 ;  /* 0x0000000908099207 */ /* 0x000fe20004000000 */
[----:B------:R-:W1:Y:S04]  /*41b0*/  SYNCS.PHASECHK.TRANS64.TRYWAIT P5, [UR7+0x48], R12 ;  /* 0x0000480cff0075a7 */ /* 0x000e6800080a1107 */
[----:B------:R-:W-:Y:S02]  /*41c0*/  @!P1 IMAD.IADD R0, R9, 0x1, -R14 ;  /* 0x0000000109009824 */ /* 0x000fe400078e0a0e */
[----:B------:R-:W-:Y:S02]  /*41d0*/  @!P1 IMAD.IADD R9, R14, 0x1, -R9 ;  /* 0x000000010e099824 */ /* 0x000fe400078e0a09 */
[----:B------:R-:W-:Y:S02]  /*41e0*/  @!P1 IMAD R13, R0, R3, R13 ;  /* 0x00000003000d9224 */ /* 0x000fe400078e020d */
[----:B------:R-:W-:Y:S01]  /*41f0*/  @!P1 IMAD R8, R9, R10, R8 ;  /* 0x0000000a09089224 */ /* 0x000fe200078e0208 */
[----:B-1----:R-:W-:Y:S06]  /*4200*/  @!P5 BRA `(.L_x_74) ;  /* 0x00000044009cd947 */ /* 0x002fec0003800000 */
.L_x_134:
[----:B-1----:R-:W-:Y:S01]  /*4210*/  @!P4 IADD3 R3, P0, PT, R32, 0x580, RZ ;  /* 0x000005802003c810 */ /* 0x002fe20007f1e0ff */
[----:B------:R-:W-:Y:S01]  /*4220*/  VOTEU.ALL UP1, P4 ;  /* 0x0000000000ff7886 */ /* 0x000fe20002020000 */
[----:B------:R-:W-:Y:S01]  /*4230*/  UMOV UR20, 0x0 ;  /* 0x0000000000147882 */ /* 0x000fe20000000000 */
[----:B------:R-:W-:Y:S01]  /*4240*/  UMOV UR21, 0x10000000 ;  /* 0x1000000000157882 */ /* 0x000fe20000000000 */
[----:B------:R-:W-:Y:S01]  /*4250*/  @!P4 R2UR UR9, R3 ;  /* 0x000000000309c2ca */ /* 0x000fe200000e0000 */
[----:B------:R-:W-:Y:S01]  /*4260*/  @!P4 IMAD.X R0, RZ, RZ, R33, P0 ;  /* 0x000000ffff00c224 */ /* 0x000fe200000e0621 */
[----:B------:R-:W-:Y:S01]  /*4270*/  @!UP1 UIADD3 UR10, UPT, UPT, UR18, 0x40, URZ ;  /* 0x00000040120a9890 */ /* 0x000fe2000fffe0ff */
[----:B------:R-:W-:Y:S01]  /*4280*/  ISETP.NE.AND P0, PT, R30, 0x2, PT ;  /* 0x000000021e00780c */ /* 0x000fe20003f05270 */
[----:B------:R-:W-:Y:S01]  /*4290*/  UMOV UR11, UR19 ;  /* 0x00000013000b7c82 */ /* 0x000fe20008000000 */
[----:B------:R-:W-:Y:S01]  /*42a0*/  UMOV UR12, UR36 ;  /* 0x00000024000c7c82 */ /* 0x000fe20008000000 */
[----:B------:R-:W-:Y:S01]  /*42b0*/  @!P4 R2UR UR8, R0 ;  /* 0x000000000008c2ca */ /* 0x000fe200000e0000 */
[----:B------:R-:W-:Y:S01]  /*42c0*/  IMAD.IADD R20, R8, 0x1, R150 ;  /* 0x0000000108147824 */ /* 0x000fe200078e0296 */
[----:B------:R-:W-:Y:S01]  /*42d0*/  @P3 R2UR UR36, R28 ;  /* 0x000000001c2432ca */ /* 0x000fe200000e0000 */
[----:B------:R-:W-:Y:S01]  /*42e0*/  IMAD.IADD R21, R13, 0x1, R152 ;  /* 0x000000010d157824 */ /* 0x000fe200078e0298 */
[----:B------:R-:W-:Y:S02]  /*42f0*/  SEL R0, RZ, 0x1, P0 ;  /* 0x00000001ff007807 */ /* 0x000fe40000000000 */
[----:B------:R-:W-:Y:S01]  /*4300*/  LOP3.LUT R31, R31, 0x1, RZ, 0x3c, !PT ;  /* 0x000000011f1f7812 */ /* 0x000fe200078e3cff */
[----:B------:R-:W-:Y:S01]  /*4310*/  IMAD.U32 R10, RZ, RZ, UR9 ;  /* 0x00000009ff0a7e24 */ /* 0x000fe2000f8e00ff */
[----:B------:R-:W-:Y:S01]  /*4320*/  @!UP1 UIADD3 UR9, UPT, UPT, UR7, 0x38, URZ ;  /* 0x0000003807099890 */ /* 0x000fe2000fffe0ff */
[----:B------:R-:W-:Y:S02]  /*4330*/  LOP3.LUT R29, R29, R0, RZ, 0x3c, !PT ;  /* 0x000000001d1d7212 */ /* 0x000fe400078e3cff */
[----:B------:R-:W-:Y:S02]  /*4340*/  SEL R30, R30, RZ, P0 ;  /* 0x000000ff1e1e7207 */ /* 0x000fe40000000000 */
[----:B------:R-:W-:Y:S01]  /*4350*/  IMAD.U32 R11, RZ, RZ, UR8 ;  /* 0x00000008ff0b7e24 */ /* 0x000fe2000f8e00ff */
[----:B------:R-:W-:Y:S01]  /*4360*/  @!P4 R2UR UR14, R10 ;  /* 0x000000000a0ec2ca */ /* 0x000fe200000e0000 */
[----:B------:R-:W-:Y:S01]  /*4370*/  @!UP1 UIADD3 UR8, UPT, UPT, UR7, 0x2200, URZ ;  /* 0x0000220007089890 */ /* 0x000fe2000fffe0ff */
[----:B------:R-:W-:Y:S02]  /*4380*/  VOTEU.ALL UP1, P4 ;  /* 0x0000000000ff7886 */ /* 0x000fe40002020000 */
[----:B------:R-:W-:Y:S11]  /*4390*/  @!P4 R2UR UR15, R11 ;  /* 0x000000000b0fc2ca */ /* 0x000ff600000e0000 */
[----:B------:R-:W-:Y:S02]  /*43a0*/  @!UPT UIADD3 URZ, UPT, UPT, URZ, URZ, URZ ;  /* 0x000000fffffff290 */ /* 0x000fe4000fffe0ff */
[----:B------:R2:W-:Y:S01]  /*43b0*/  @!UP1 UTMALDG.3D [UR8], [UR14], desc[UR20] ;  /* 0x000014080e0095b4 */ /* 0x0005e20008011000 */
[----:B------:R2:W-:Y:S01]  /*43c0*/  @!P4 SYNCS.ARRIVE.TRANS64.RED.A0TR RZ, [UR7+0x38], R23 ;  /* 0x00003817ffffc9a7 */ /* 0x0005e20008300407 */
[----:B------:R-:W-:Y:S01]  /*43d0*/  UPLOP3.LUT UP1, UPT, UPT, UPT, UPT, 0x80, 0x8 ;  /* 0x000000000008789c */ /* 0x000fe20003f2f070 */
[----:B------:R-:W-:Y:S01]  /*43e0*/  SYNCS.ARRIVE.TRANS64.RED.A1T0 RZ, [UR13], RZ ;  /* 0x000000ffffff79a7 */ /* 0x000fe2000810040d */
[----:B------:R-:W-:Y:S09]  /*43f0*/  @P3 BRA `(.L_x_75) ;  /* 0xfffffff400503947 */ /* 0x000ff2000383ffff */
[----:B------:R-:W-:-:S04]  /*4400*/  SHF.L.U32 R3, R31, 0x1f, RZ ;  /* 0x0000001f1f037819 */ /* 0x000fc800000006ff */
[----:B------:R-:W1:Y:S02]  /*4410*/  SYNCS.PHASECHK.TRANS64.TRYWAIT P0, [UR7+0x40], R3 ;  /* 0x00004003ff0075a7 */ /* 0x000e640008001107 */
[----:B-1----:R-:W-:Y:S05]  /*4420*/  @!P0 BRA `(.L_x_76) ;  /* 0x00000044002c8947 */ /* 0x002fea0003800000 */
.L_x_136:
[----:B-1----:R-:W-:-:S07]  /*4430*/  MOV R0, UR7 ;  /* 0x0000000700007c02 */ /* 0x002fce0008000f00 */
.L_x_77:
[----:B-1----:R-:W-:-:S04]  /*4440*/  SHF.L.U32 R3, R31, 0x1f, RZ ;  /* 0x0000001f1f037819 */ /* 0x002fc800000006ff */
[----:B------:R1:W3:Y:S03]  /*4450*/  SYNCS.PHASECHK.TRANS64.TRYWAIT P0, [R0+URZ+0x48], R3 ;  /* 0x00004803000075a7 */ /* 0x0002e600080011ff */
[----:B---3--:R-:W-:Y:S05]  /*4460*/  @!P0 NANOSLEEP.SYNCS 0x989680 ;  /* 0x009896800000895d */ /* 0x008fea0003900000 */
[----:B------:R-:W3:Y:S02]  /*4470*/  @!P0 SYNCS.PHASECHK.TRANS64 P0, [R0+URZ+0x48], R3 ;  /* 0x00004803000085a7 */ /* 0x000ee400080010ff */
[----:B--23--:R-:W-:Y:S05]  /*4480*/  @P0 EXIT ;  /* 0x000000000000094d */ /* 0x00cfea0003800000 */
[----:B------:R-:W-:Y:S05]  /*4490*/  BRA `(.L_x_77) ;  /* 0xfffffffc00e87947 */ /* 0x000fea000383ffff */
.L_x_66:
[----:B------:R-:W-:-:S06]  /*44a0*/  UISETP.GE.AND UP1, UPT, UR8, 0x4, UPT ;  /* 0x000000040800788c */ /* 0x000fcc000bf26270 */
[----:B------:R-:W-:-:S13]  /*44b0*/  PLOP3.LUT P0, PT, PT, PT, UP1, 0x80, 0x8 ;  /* 0x000000000008781c */ /* 0x000fda0003f0f018 */
[----:B------:R-:W-:Y:S05]  /*44c0*/  @!P0 EXIT ;  /* 0x000000000000894d */ /* 0x000fea0003800000 */
[----:B------:R-:W-:Y:S01]  /*44d0*/  BAR.SYNC.DEFER_BLOCKING 0x6, 0xa0 ;  /* 0x0182800000007b1d */ /* 0x000fe20000010000 */
[C---:B------:R-:W-:Y:S01]  /*44e0*/  IMAD.U32 R79, R167.reuse, 0x10000, RZ ;  /* 0x00010000a74f7824 */ /* 0x040fe200078e00ff */
[C---:B------:R-:W-:Y:S01]  /*44f0*/  R2P PR, R167.reuse, 0x6 ;  /* 0x00000006a7007804 */ /* 0x040fe20000000000 */
[----:B------:R-:W-:Y:S01]  /*4500*/  IMAD.SHL.U32 R2, R167, 0x40, RZ ;  /* 0x00000040a7027824 */ /* 0x000fe200078e00ff */
[----:B------:R-:W-:Y:S01]  /*4510*/  CS2R R160, SRZ ;  /* 0x0000000000a07805 */ /* 0x000fe2000001ff00 */
[----:B------:R-:W-:Y:S01]  /*4520*/  IMAD.MOV.U32 R164, RZ, RZ, 0x20 ;  /* 0x00000020ffa47424 */ /* 0x000fe200078e00ff */
[----:B------:R-:W-:Y:S02]  /*4530*/  UMOV UR49, 0x400 ;  /* 0x0000040000317882 */ /* 0x000fe40000000000 */
[----:B------:R-:W1:Y:S01]  /*4540*/  LDC R157, c[0x0][0x370] ;  /* 0x0000dc00ff9d7b82 */ /* 0x000e620000000800 */
[----:B------:R-:W-:Y:S01]  /*4550*/  ULEA UR49, UR37, UR49, 0x18 ;  /* 0x0000003125317291 */ /* 0x000fe2000f8ec0ff */
[----:B------:R-:W-:Y:S01]  /*4560*/  LOP3.LUT R79, R79, 0x600000, RZ, 0xc0, !PT ;  /* 0x006000004f4f7812 */ /* 0x000fe200078ec0ff */
[----:B------:R-:W-:Y:S01]  /*4570*/  IMAD.SHL.U32 R153, R167, 0x8, RZ ;  /* 0x00000008a7997824 */ /* 0x000fe200078e00ff */
[----:B------:R-:W-:Y:S01]  /*4580*/  LOP3.LUT R4, R2, 0x180, RZ, 0xc0, !PT ;  /* 0x0000018002047812 */ /* 0x000fe200078ec0ff */
[----:B------:R-:W-:Y:S01]  /*4590*/  IMAD.MOV.U32 R165, RZ, RZ, 0x10 ;  /* 0x00000010ffa57424 */ /* 0x000fe200078e00ff */
[----:B------:R-:W-:Y:S01]  /*45a0*/  SEL R164, R164, 0xffffffe0, !P2 ;  /* 0xffffffe0a4a47807 */ /* 0x000fe20005000000 */
[----:B------:R-:W-:Y:S01]  /*45b0*/  UIADD3 UR4, UPT, UPT, UR49, 0x4200, URZ ;  /* 0x0000420031047890 */ /* 0x000fe2000fffe0ff */
[----:B------:R-:W2:Y:S01]  /*45c0*/  LDC R74, c[0x0][0xb0c] ;  /* 0x0002c300ff4a7b82 */ /* 0x000ea20000000800 */
[----:B------:R-:W-:Y:S01]  /*45d0*/  LOP3.LUT R153, R4, 0x30, R153, 0xf8, !PT ;  /* 0x0000003004997812 */ /* 0x000fe200078ef899 */
[----:B------:R-:W-:Y:S01]  /*45e0*/  IMAD.MOV.U32 R76, RZ, RZ, RZ ;  /* 0x000000ffff4c7224 */ /* 0x000fe200078e00ff */
[----:B------:R-:W-:Y:S01]  /*45f0*/  SEL R165, R165, 0xfffffff0, !P1 ;  /* 0xfffffff0a5a57807 */ /* 0x000fe20004800000 */
[----:B------:R-:W-:Y:S01]  /*4600*/  IMAD.MOV.U32 R162, RZ, RZ, RZ ;  /* 0x000000ffffa27224 */ /* 0x000fe200078e00ff */
[----:B------:R-:W-:Y:S01]  /*4610*/  LOP3.LUT R153, R153, 0x1e40, R2, 0xf8, !PT ;  /* 0x00001e4099997812 */ /* 0x000fe200078ef802 */
[----:B------:R-:W-:Y:S01]  /*4620*/  IMAD.MOV.U32 R169, RZ, RZ, RZ ;  /* 0x000000ffffa97224 */ /* 0x000fe200078e00ff */
[----:B------:R-:W-:Y:S01]  /*4630*/  LOP3.LUT R167, R167, 0x60, RZ, 0xc0, !PT ;  /* 0x00000060a7a77812 */ /* 0x000fe200078ec0ff */
[----:B------:R-:W4:Y:S01]  /*4640*/  LDC R155, c[0x0][0xb20] ;  /* 0x0002c800ff9b7b82 */ /* 0x000f220000000800 */
[----:B------:R-:W3:Y:S01]  /*4650*/  LDS R0, [UR49+0x110] ;  /* 0x00011031ff007984 */ /* 0x000ee20008000800 */
[----:B------:R-:W-:Y:S01]  /*4660*/  IMAD.MOV.U32 R159, RZ, RZ, RZ ;  /* 0x000000ffff9f7224 */ /* 0x000fe200078e00ff */
[----:B------:R-:W1:Y:S01]  /*4670*/  LDCU.64 UR52, c[0x0][0x348] ;  /* 0x00006900ff3477ac */ /* 0x000e620008000a00 */
[----:B------:R-:W-:Y:S01]  /*4680*/  IMAD.U32 R166, RZ, RZ, UR4 ;  /* 0x00000004ffa67e24 */ /* 0x000fe2000f8e00ff */
[----:B------:R-:W1:Y:S03]  /*4690*/  LDCU.64 UR38, c[0x0][0x888] ;  /* 0x00011100ff2677ac */ /* 0x000e660008000a00 */
[----:B------:R-:W1:Y:S01]  /*46a0*/  LDC R73, c[0x0][0xb30] ;  /* 0x0002cc00ff497b82 */ /* 0x000e620000000800 */
[----:B------:R-:W1:Y:S01]  /*46b0*/  LDCU.64 UR44, c[0x0][0x890] ;  /* 0x00011200ff2c77ac */ /* 0x000e620008000a00 */
[----:B------:R-:W-:-:S06]  /*46c0*/  UIADD3 UR48, UPT, UPT, UR49, 0x200, URZ ;  /* 0x0000020031307890 */ /* 0x000fcc000fffe0ff */
[----:B------:R-:W1:Y:S08]  /*46d0*/  LDC.64 R148, c[0x0][0xb10] ;  /* 0x0002c400ff947b82 */ /* 0x000e700000000a00 */
[----:B------:R-:W1:Y:S08]  /*46e0*/  LDC.64 R70, c[0x0][0xb18] ;  /* 0x0002c600ff467b82 */ /* 0x000e700000000a00 */
[----:B------:R-:W1:Y:S08]  /*46f0*/  LDC.64 R68, c[0x0][0xb28] ;  /* 0x0002ca00ff447b82 */ /* 0x000e700000000a00 */
[----:B------:R-:W1:Y:S01]  /*4700*/  LDC.64 R146, c[0x0][0x8b0] ;  /* 0x00022c00ff927b82 */ /* 0x000e620000000a00 */
[----:B---3--:R-:W-:Y:S01]  /*4710*/  IMAD.IADD R79, R0, 0x1, R79 ;  /* 0x00000001004f7824 */ /* 0x008fe200078e024f */
[----:B------:R-:W-:-:S04]  /*4720*/  SHF.R.S32.HI R0, RZ, 0x4, R164 ;  /* 0x00000004ff007819 */ /* 0x000fc800000114a4 */
[----:B------:R-:W-:Y:S02]  /*4730*/  LEA.HI.SX32 R163, R165, R0, 0x1c ;  /* 0x00000000a5a37211 */ /* 0x000fe400078fe2ff */
[----:B------:R-:W3:Y:S08]  /*4740*/  LDC.64 R144, c[0x0][0x8a8] ;  /* 0x00022a00ff907b82 */ /* 0x000ef00000000a00 */
[----:B--2-4-:R-:W1:Y:S02]  /*4750*/  LDC R156, c[0x0][0x374] ;  /* 0x0000dd00ff9c7b82 */ /* 0x014e640000000800 */
.L_x_103:
[----:B------:R-:W-:Y:S02]  /*4760*/  LEA R0, R169, UR49, 0x3 ;  /* 0x00000031a9007c11 */ /* 0x000fe4000f8e18ff */
[----:B------:R-:W-:Y:S02]  /*4770*/  SHF.L.U32 R3, R161, 0x1f, RZ ;  /* 0x0000001fa1037819 */ /* 0x000fe400000006ff */
[----:B-1----:R-:W-:Y:S02]  /*4780*/  LEA R16, R169, UR49, 0x4 ;  /* 0x00000031a9107c11 */ /* 0x002fe4000f8e20ff */
[----:B------:R-:W2:Y:S02]  /*4790*/  SYNCS.PHASECHK.TRANS64.TRYWAIT P0, [R0+URZ+0x60], R3 ;  /* 0x00006003000075a7 */ /* 0x000ea400080011ff */
[----:B--2---:R-:W-:Y:S05]  /*47a0*/  @!P0 BRA `(.L_x_78) ;  /* 0x0000004000648947 */ /* 0x004fea0003800000 */
.L_x_137:
[----:B------:R-:W4:Y:S01]  /*47b0*/  LDC.64 R12, c[0x0][0xb10] ;  /* 0x0002c400ff0c7b82 */ /* 0x000f220000000a00 */
[----:B------:R-:W3:Y:S01]  /*47c0*/  LDS.128 R16, [R16+0xf0] ;  /* 0x0000f00010107984 */ /* 0x000ee20000000c00 */
[----:B-1----:R-:W-:Y:S01]  /*47d0*/  ISETP.NE.AND P1, PT, R73, 0x1, PT ;  /* 0x000000014900780c */ /* 0x002fe20003f25270 */
[----:B--2---:R-:W-:Y:S01]  /*47e0*/  VIADD R0, R0, 0x70 ;  /* 0x0000007000007836 */ /* 0x004fe20000000000 */
[----:B------:R-:W-:Y:S04]  /*47f0*/  ISETP.GE.AND P0, PT, R72, 0x1, PT ;  /* 0x000000014800780c */ /* 0x000fe80003f06270 */
[----:B------:R-:W1:Y:S01]  /*4800*/  LDC.64 R10, c[0x0][0xb18] ;  /* 0x0002c600ff0a7b82 */ /* 0x000e620000000a00 */
[----:B------:R-:W-:Y:S01]  /*4810*/  PRMT R0, RZ, 0x654, R0 ;  /* 0x00000654ff007816 */ /* 0x000fe20000000000 */
[----:B------:R-:W-:Y:S01]  /*4820*/  @!PT LDS RZ, [RZ] ;  /* 0x00000000fffff984 */ /* 0x000fe20000000800 */
[----:B------:R-:W-:Y:S01]  /*4830*/  @!PT LDS RZ, [RZ] ;  /* 0x00000000fffff984 */ /* 0x000fe20000000800 */
[----:B------:R-:W-:Y:S01]  /*4840*/  @!PT LDS RZ, [RZ] ;  /* 0x00000000fffff984 */ /* 0x000fe20000000800 */
[----:B------:R-:W-:Y:S01]  /*4850*/  @!PT LDS RZ, [RZ] ;  /* 0x00000000fffff984 */ /* 0x000fe20000000800 */
[----:B------:R2:W-:Y:S06]  /*4860*/  MEMBAR.ALL.CTA ;  /* 0x0000000000007992 */ /* 0x0005ec0000008000 */
[----:B--2---:R-:W2:Y:S01]  /*4870*/  FENCE.VIEW.ASYNC.S ;  /* 0x00000000000073c6 */ /* 0x004ea20000000000 */
[----:B------:R-:W1:Y:S08]  /*4880*/  @!P1 LDC R14, c[0x0][0xb20] ;  /* 0x0002c800ff0e9b82 */ /* 0x000e700000000800 */
[----:B------:R-:W1:Y:S01]  /*4890*/  @!P1 LDC R9, c[0x0][0xb0c] ;  /* 0x0002c300ff099b82 */ /* 0x000e620000000800 */
[----:B--2---:R2:W-:Y:S01]  /*48a0*/  SYNCS.ARRIVE.TRANS64.RED.A1T0 RZ, [R0+URZ], RZ ;  /* 0x000000ff00ff79a7 */ /* 0x0045e200081004ff */
[----:B---3--:R-:W-:Y:S04]  /*48b0*/  LOP3.LUT P4, RZ, R18, 0x1, RZ, 0xc0, !PT ;  /* 0x0000000112ff7812 */ /* 0x008fe8000788c0ff */
[----:B------:R-:W-:Y:S09]  /*48c0*/  P2R R168, PR, RZ, 0x10 ;  /* 0x00000010ffa87803 */ /* 0x000ff20000000000 */
[----:B------:R-:W-:Y:S02]  /*48d0*/  @P4 MOV R77, R16 ;  /* 0x00000010004d4202 */ /* 0x000fe40000000f00 */
[----:B------:R-:W-:Y:S01]  /*48e0*/  @P4 LOP3.LUT R75, R17, 0xffff, RZ, 0xc0, !PT ;  /* 0x0000ffff114b4812 */ /* 0x000fe200078ec0ff */
[----:B--2-4-:R-:W-:Y:S06]  /*48f0*/  @!P0 BRA `(.L_x_79) ;  /* 0x0000000000a48947 */ /* 0x014fec0003800000 */
[----:B------:R-:W-:Y:S01]  /*4900*/  IMAD.HI.U32 R24, R156, R71, RZ ;  /* 0x000000479c187227 */ /* 0x000fe200078e00ff */
[----:B------:R-:W-:Y:S02]  /*4910*/  ISETP.NE.AND P0, PT, R70, 0x1, PT ;  /* 0x000000014600780c */ /* 0x000fe40003f05270 */
[----:B------:R-:W-:Y:S01]  /*4920*/  ISETP.NE.AND P2, PT, R72, 0x1, PT ;  /* 0x000000014800780c */ /* 0x000fe20003f45270 */
[-C--:B------:R-:W-:Y:S01]  /*4930*/  IMAD.HI.U32 R22, R157, R148.reuse, RZ ;  /* 0x000000949d167227 */ /* 0x080fe200078e00ff */
[----:B------:R-:W-:Y:S02]  /*4940*/  SHF.R.U32.HI R23, RZ, R155, R24 ;  /* 0x0000009bff177219 */ /* 0x000fe40000011618 */
[----:B------:R-:W-:Y:S01]  /*4950*/  ISETP.NE.AND P3, PT, R74, 0x1, PT ;  /* 0x000000014a00780c */ /* 0x000fe20003f65270 */
[----:B------:R-:W-:Y:S01]  /*4960*/  IMAD.HI.U32 R28, R75, R71, RZ ;  /* 0x000000474b1c7227 */ /* 0x000fe200078e00ff */
[----:B------:R-:W-:Y:S02]  /*4970*/  SHF.R.U32.HI R22, RZ, R149, R22 ;  /* 0x00000095ff167219 */ /* 0x000fe40000011616 */
[----:B------:R-:W-:Y:S01]  /*4980*/  SEL R3, R156, R23, !P0 ;  /* 0x000000179c037207 */ /* 0x000fe20004000000 */
[----:B------:R-:W-:Y:S01]  /*4990*/  IMAD.HI.U32 R26, R77, R148, RZ ;  /* 0x000000944d1a7227 */ /* 0x000fe200078e00ff */
[----:B------:R-:W-:Y:S03]  /*49a0*/  SEL R7, R157, R22, !P3 ;  /* 0x000000169d077207 */ /* 0x000fe60005800000 */
[-C--:B------:R-:W-:Y:S01]  /*49b0*/  IMAD.HI.U32 R22, R3, R68.reuse, RZ ;  /* 0x0000004403167227 */ /* 0x080fe200078e00ff */
[----:B------:R-:W-:Y:S03]  /*49c0*/  SHF.R.U32.HI R26, RZ, R149, R26 ;  /* 0x00000095ff1a7219 */ /* 0x000fe6000001161a */
[----:B------:R-:W-:Y:S01]  /*49d0*/  IMAD.HI.U32 R24, R7, R68, RZ ;  /* 0x0000004407187227 */ /* 0x000fe200078e00ff */
[----:B------:R-:W-:Y:S02]  /*49e0*/  @P2 SHF.R.U32.HI R3, RZ, R69, R22 ;  /* 0x00000045ff032219 */ /* 0x000fe40000011616 */
[----:B------:R-:W-:Y:S02]  /*49f0*/  SHF.R.U32.HI R22, RZ, R155, R28 ;  /* 0x0000009bff167219 */ /* 0x000fe4000001161c */
[----:B------:R-:W-:Y:S01]  /*4a00*/  @P2 SHF.R.U32.HI R7, RZ, R69, R24 ;  /* 0x00000045ff072219 */ /* 0x000fe20000011618 */
[C---:B------:R-:W-:Y:S01]  /*4a10*/  IMAD R2, R72.reuse, R3, RZ ;  /* 0x0000000348027224 */ /* 0x040fe200078e02ff */
[----:B------:R-:W-:Y:S02]  /*4a20*/  SEL R5, R75, R22, !P0 ;  /* 0x000000164b057207 */ /* 0x000fe40004000000 */
[----:B------:R-:W-:Y:S01]  /*4a30*/  SEL R3, R77, R26, !P3 ;  /* 0x0000001a4d037207 */ /* 0x000fe20005800000 */
[----:B------:R-:W-:Y:S01]  /*4a40*/  IMAD R4, R72, R7, RZ ;  /* 0x0000000748047224 */ /* 0x000fe200078e02ff */
[C---:B------:R-:W-:Y:S01]  /*4a50*/  ISETP.GE.AND P0, PT, R5.reuse, R2, PT ;  /* 0x000000020500720c */ /* 0x040fe20003f06270 */
[----:B------:R-:W-:Y:S03]  /*4a60*/  IMAD.HI.U32 R6, R5, R68, RZ ;  /* 0x0000004405067227 */ /* 0x000fe600078e00ff */
[----:B------:R-:W-:Y:S01]  /*4a70*/  ISETP.GE.OR P0, PT, R3, R4, P0 ;  /* 0x000000040300720c */ /* 0x000fe20000706670 */
[----:B------:R-:W-:Y:S01]  /*4a80*/  IMAD.MOV R4, RZ, RZ, -R3 ;  /* 0x000000ffff047224 */ /* 0x000fe200078e0a03 */
[-C--:B------:R-:W-:Y:S03]  /*4a90*/  SHF.R.U32.HI R6, RZ, R69.reuse, R6 ;  /* 0x00000045ff067219 */ /* 0x080fe60000011606 */
[----:B------:R-:W-:Y:S01]  /*4aa0*/  IMAD R77, R74, R4, R77 ;  /* 0x000000044a4d7224 */ /* 0x000fe200078e024d */
[----:B------:R-:W-:Y:S05]  /*4ab0*/  SEL R15, R5, R6, !P2 ;  /* 0x00000006050f7207 */ /* 0x000fea0005000000 */
[----:B------:R-:W-:Y:S02]  /*4ac0*/  IMAD.MOV R6, RZ, RZ, -R15 ;  /* 0x000000ffff067224 */ /* 0x000fe400078e0a0f */
[C---:B------:R-:W-:Y:S04]  /*4ad0*/  @!P0 IMAD.HI.U32 R2, R3.reuse, R68, RZ ;  /* 0x0000004403028227 */ /* 0x040fe800078e00ff */
[----:B------:R-:W-:Y:S01]  /*4ae0*/  IMAD R6, R72, R6, R5 ;  /* 0x0000000648067224 */ /* 0x000fe200078e0205 */
[----:B------:R-:W-:Y:S04]  /*4af0*/  @!P0 SHF.R.U32.HI R2, RZ, R69, R2 ;  /* 0x00000045ff028219 */ /* 0x000fe80000011602 */
[----:B------:R-:W-:Y:S02]  /*4b00*/  @!P0 SEL R0, R3, R2, !P2 ;  /* 0x0000000203008207 */ /* 0x000fe40005000000 */
[----:B------:R-:W-:Y:S02]  /*4b10*/  IADD3 R2, PT, PT, -R5, RZ, RZ ;  /* 0x000000ff05027210 */ /* 0x000fe40007ffe1ff */
[----:B------:R-:W-:Y:S01]  /*4b20*/  @!P0 IADD3 R8, PT, PT, R15, -R0, RZ ;  /* 0x800000000f088210 */ /* 0x000fe20007ffe0ff */
[----:B------:R-:W-:Y:S02]  /*4b30*/  @!P0 IMAD R0, R7, R6, R0 ;  /* 0x0000000607008224 */ /* 0x000fe400078e0200 */
[----:B------:R-:W-:Y:S02]  /*4b40*/  IMAD R75, R70, R2, R75 ;  /* 0x00000002464b7224 */ /* 0x000fe400078e024b */
[----:B------:R-:W-:Y:S02]  /*4b50*/  @!P0 IMAD R5, R8, R72, R3 ;  /* 0x0000004808058224 */ /* 0x000fe400078e0203 */
[----:B------:R-:W-:Y:S04]  /*4b60*/  @!P0 IMAD.MOV.U32 R3, RZ, RZ, R0 ;  /* 0x000000ffff038224 */ /* 0x000fe800078e0000 */
[----:B------:R-:W-:Y:S02]  /*4b70*/  IMAD R77, R3, R74, R77 ;  /* 0x0000004a034d7224 */ /* 0x000fe400078e024d */
[----:B------:R-:W-:Y:S07]  /*4b80*/  IMAD R75, R5, R70, R75 ;  /* 0x00000046054b7224 */ /* 0x000fee00078e024b */
.L_x_79:
[----:B-1----:R-:W-:Y:S01]  /*4b90*/  @!P1 ISETP.NE.AND P0, PT, R10, 0x1, PT ;  /* 0x000000010a00980c */ /* 0x002fe20003f05270 */
[----:B------:R-:W-:Y:S01]  /*4ba0*/  @!P1 IMAD.HI.U32 R0, R77, R12, RZ ;  /* 0x0000000c4d009227 */ /* 0x000fe200078e00ff */
[----:B------:R-:W-:Y:S01]  /*4bb0*/  @!P1 ISETP.NE.AND P2, PT, R9, 0x1, PT ;  /* 0x000000010900980c */ /* 0x000fe20003f45270 */
[----:B------:R-:W-:Y:S01]  /*4bc0*/  ULOP3.LUT UP0, URZ, UR48, 0x1b0, URZ, 0xc0, !UPT ;  /* 0x000001b030ff7892 */ /* 0x000fe2000f80c0ff */
[----:B------:R-:W-:Y:S01]  /*4bd0*/  R2UR UR42, R21 ;  /* 0x00000000152a72ca */ /* 0x000fe200000e0000 */
[----:B------:R-:W-:Y:S01]  /*4be0*/  @!P1 IMAD.HI.U32 R3, R75, R11, RZ ;  /* 0x0000000b4b039227 */ /* 0x000fe200078e00ff */
[----:B------:R-:W-:Y:S02]  /*4bf0*/  @!P1 SHF.R.U32.HI R0, RZ, R13, R0 ;  /* 0x0000000dff009219 */ /* 0x000fe40000011600 */
[----:B------:R-:W-:Y:S01]  /*4c00*/  R2UR UR41, R20 ;  /* 0x00000000142972ca */ /* 0x000fe200000e0000 */
[----:B------:R-:W-:Y:S01]  /*4c10*/  VIADD R169, R169, 0x1 ;  /* 0x00000001a9a97836 */ /* 0x000fe20000000000 */
[----:B------:R-:W-:Y:S02]  /*4c20*/  @!P1 SHF.R.U32.HI R2, RZ, R14, R3 ;  /* 0x0000000eff029219 */ /* 0x000fe40000011603 */
[----:B------:R-:W-:Y:S02]  /*4c30*/  @!P1 SEL R3, R77, R0, !P2 ;  /* 0x000000004d039207 */ /* 0x000fe40005000000 */
[----:B------:R-:W-:Y:S02]  /*4c40*/  @!P1 SEL R2, R75, R2, !P0 ;  /* 0x000000024b029207 */ /* 0x000fe40004000000 */
[----:B------:R-:W-:Y:S01]  /*4c50*/  @P4 SHF.R.U32.HI R158, RZ, 0x10, R17 ;  /* 0x00000010ff9e4819 */ /* 0x000fe20000011611 */
[----:B------:R-:W-:Y:S02]  /*4c60*/  USHF.L.U32 UR42, UR42, 0x7, URZ ;  /* 0x000000072a2a7899 */ /* 0x000fe400080006ff */
[----:B------:R-:W-:Y:S02]  /*4c70*/  @!P1 IMAD.IADD R0, R2, 0x1, -R3 ;  /* 0x0000000102009824 */ /* 0x000fe400078e0a03 */
[----:B------:R-:W-:Y:S01]  /*4c80*/  @!P1 IMAD.IADD R2, R3, 0x1, -R2 ;  /* 0x0000000103029824 */ /* 0x000fe200078e0a02 */
[----:B------:R-:W-:Y:S01]  /*4c90*/  USHF.L.U32 UR41, UR41, 0x7, URZ ;  /* 0x0000000729297899 */ /* 0x000fe200080006ff */
[----:B------:R-:W-:Y:S02]  /*4ca0*/  @!P1 IMAD R77, R0, R9, R77 ;  /* 0x00000009004d9224 */ /* 0x000fe400078e024d */
[----:B------:R-:W-:Y:S01]  /*4cb0*/  @!P1 IMAD R75, R2, R10, R75 ;  /* 0x0000000a024b9224 */ /* 0x000fe200078e024b */
[----:B------:R-:W-:Y:S08]  /*4cc0*/  BRA.U !UP0, `(.L_x_80) ;  /* 0x0000000108407547 */ /* 0x000ff0000b800000 */
[----:B------:R-:W1:Y:S01]  /*4cd0*/  LDCU.64 UR8, c[0x4][0x80] ;  /* 0x01001000ff0877ac */ /* 0x000e620008000a00 */
[----:B------:R-:W-:Y:S01]  /*4ce0*/  MOV R3, 0x0 ;  /* 0x0000000000037802 */ /* 0x000fe20000000f00 */
[----:B------:R-:W-:Y:S02]  /*4cf0*/  HFMA2 R12, -RZ, RZ, 0, 5.9604644775390625e-08 ;  /* 0x00000001ff0c7431 */ /* 0x000fe400000001ff */
[----:B------:R-:W-:Y:S02]  /*4d00*/  IMAD.MOV.U32 R8, RZ, RZ, 0x70 ;  /* 0x00000070ff087424 */ /* 0x000fe400078e00ff */
[----:B------:R-:W-:Y:S01]  /*4d10*/  IMAD.MOV.U32 R13, RZ, RZ, RZ ;  /* 0x000000ffff0d7224 */ /* 0x000fe200078e00ff */
[----:B------:R-:W2:Y:S01]  /*4d20*/  LDCU.64 UR6, c[0x4][0x88] ;  /* 0x01001100ff0677ac */ /* 0x000ea20008000a00 */
[----:B------:R-:W3:Y:S01]  /*4d30*/  LDC.64 R2, c[0x4][R3] ;  /* 0x0100000003027b82 */ /* 0x000ee20000000a00 */
[----:B------:R-:W4:Y:S01]  /*4d40*/  LDCU.64 UR4, c[0x4][0x8] ;  /* 0x01000100ff0477ac */ /* 0x000f220008000a00 */
[----:B-1----:R-:W-:Y:S01]  /*4d50*/  MOV R5, UR9 ;  /* 0x0000000900057c02 */ /* 0x002fe20008000f00 */
[----:B------:R-:W-:Y:S01]  /*4d60*/  IMAD.U32 R4, RZ, RZ, UR8 ;  /* 0x00000008ff047e24 */ /* 0x000fe2000f8e00ff */
[----:B--2---:R-:W-:Y:S01]  /*4d70*/  MOV R7, UR7 ;  /* 0x0000000700077c02 */ /* 0x004fe20008000f00 */
[----:B------:R-:W-:Y:S01]  /*4d80*/  IMAD.U32 R6, RZ, RZ, UR6 ;  /* 0x00000006ff067e24 */ /* 0x000fe2000f8e00ff */
[----:B----4-:R-:W-:Y:S01]  /*4d90*/  MOV R11, UR5 ;  /* 0x00000005000b7c02 */ /* 0x010fe20008000f00 */
[----:B------:R-:W-:Y:S02]  /*4da0*/  IMAD.U32 R10, RZ, RZ, UR4 ;  /* 0x00000004ff0a7e24 */ /* 0x000fe4000f8e00ff */
[----:B------:R-:W-:Y:S07]  /*4db0*/  LEPC R20, `(.L_x_80) ;  /* 0x000000001014794e */ /* 0x000fee0000000000 */
[----:B---3-5:R-:W-:Y:S05]  /*4dc0*/  CALL.ABS.NOINC R2 ;  /* 0x0000000002007343 */ /* 0x028fea0003c00000 */
.L_x_80:
[----:B------:R-:W-:Y:S01]  /*4dd0*/  LOP3.LUT P0, RZ, R166, 0x1b0, RZ, 0xc0, !PT ;  /* 0x000001b0a6ff7812 */ /* 0x000fe2000780c0ff */
[----:B------:R-:W-:Y:S11]  /*4de0*/  BSSY.RECONVERGENT B6, `(.L_x_81) ;  /* 0x0000013000067945 */ /* 0x000ff60003800200 */
[----:B------:R-:W-:Y:S01]  /*4df0*/  @!UPT UIADD3 URZ, UPT, UPT, URZ, URZ, URZ ;  /* 0x000000fffffff290 */ /* 0x000fe2000fffe0ff */
[----:B------:R-:W-:Y:S05]  /*4e00*/  @!P0 BRA `(.L_x_82) ;  /* 0x0000000000408947 */ /* 0x000fea0003800000 */
        /* <DEDUP_REMOVED lines=16> */
.L_x_82:
[----:B------:R-:W-:Y:S05]  /*4f10*/  BSYNC.RECONVERGENT B6 ;  /* 0x0000000000067941 */ /* 0x000fea0003800200 */
.L_x_81:
[----:B------:R-:W-:Y:S01]  /*4f20*/  ISETP.NE.U32.AND P4, PT, R146, RZ, PT ;  /* 0x000000ff9200720c */ /* 0x000fe20003f85070 */
[----:B------:R-:W-:Y:S01]  /*4f30*/  UISETP.NE.AND UP2, UPT, UR50, URZ, UPT ;  /* 0x000000ff3200728c */ /* 0x000fe2000bf45270 */
[----:B------:R-:W-:Y:S01]  /*4f40*/  ISETP.NE.U32.AND P2, PT, RZ, UR38, PT ;  /* 0x00000026ff007c0c */ /* 0x000fe2000bf45070 */
[----:B------:R-:W-:Y:S01]  /*4f50*/  UISETP.NE.U32.AND UP1, UPT, UR44, URZ, UPT ;  /* 0x000000ff2c00728c */ /* 0x000fe2000bf25070 */
[----:B------:R-:W-:Y:S01]  /*4f60*/  ISETP.NE.AND.EX P4, PT, R147, RZ, PT, P4 ;  /* 0x000000ff9300720c */ /* 0x000fe20003f85340 */
[----:B------:R-:W-:Y:S01]  /*4f70*/  UPLOP3.LUT UP0, UPT, UPT, UPT, UPT, 0x40, 0x4 ;  /* 0x000000000004789c */ /* 0x000fe20003f0e870 */
[----:B------:R-:W-:Y:S01]  /*4f80*/  ISETP.NE.AND.EX P2, PT, RZ, UR39, PT, P2 ;  /* 0x00000027ff007c0c */ /* 0x000fe2000bf45320 */
[----:B------:R-:W-:Y:S01]  /*4f90*/  UISETP.NE.AND.EX UP1, UPT, UR45, URZ, UPT, UP1 ;  /* 0x000000ff2d00728c */ /* 0x000fe2000bf25310 */
[----:B------:R-:W-:Y:S04]  /*4fa0*/  PLOP3.LUT P1, PT, PT, PT, UP2, 0x80, 0x8 ;  /* 0x000000000008781c */ /* 0x000fe80003f2f028 */
[----:B------:R-:W-:Y:S06]  /*4fb0*/  @UP2 UPLOP3.LUT UP0, UPT, UPT, UPT, UP1, 0x80, 0x8 ;  /* 0x000000000008289c */ /* 0x000fec0003f0f010 */
[----:B------:R-:W-:Y:S01]  /*4fc0*/  PLOP3.LUT P0, PT, PT, PT, UP0, 0x80, 0x8 ;  /* 0x000000000008781c */ /* 0x000fe20003f0f008 */
[----:B------:R-:W-:Y:S01]  /*4fd0*/  @!UPT UIADD3 URZ, UPT, UPT, URZ, URZ, URZ ;  /* 0x000000fffffff290 */ /* 0x000fe2000fffe0ff */
[----:B------:R-:W-:Y:S11]  /*4fe0*/  BRA.U !UP1, `(.L_x_83) ;  /* 0x0000000109387547 */ /* 0x000ff6000b800000 */
[----:B------:R-:W-:Y:S01]  /*4ff0*/  UISETP.NE.U32.AND UP0, UPT, UR38, URZ, UPT ;  /* 0x000000ff2600728c */ /* 0x000fe2000bf05070 */
[----:B------:R-:W-:Y:S02]  /*5000*/  HFMA2 R0, -RZ, RZ, 0, 5.9604644775390625e-08 ;  /* 0x00000001ff007431 */ /* 0x000fe400000001ff */
[----:B------:R-:W-:Y:S01]  /*5010*/  IMAD.MOV.U32 R151, RZ, RZ, 0x1 ;  /* 0x00000001ff977424 */ /* 0x000fe200078e00ff */
[----:B------:R-:W-:Y:S06]  /*5020*/  UISETP.NE.AND.EX UP0, UPT, UR39, URZ, UPT, UP0 ;  /* 0x000000ff2700728c */ /* 0x000fec000bf05300 */
[----:B------:R-:W-:Y:S05]  /*5030*/  PLOP3.LUT P3, PT, PT, PT, UP0, 0x80, 0x8 ;  /* 0x000000000008781c */ /* 0x000fea0003f6f008 */
[----:B------:R-:W1:Y:S01]  /*5040*/  @UP0 LDCU.64 UR6, c[0x0][0x888] ;  /* 0x00011100ff0607ac */ /* 0x000e620008000a00 */
[----:B------:R-:W-:Y:S07]  /*5050*/  @UP0 UIMAD UR4, UR36, UR44, URZ ;  /* 0x0000002c240402a4 */ /* 0x000fee000f8e02ff */
[----:B------:R-:W-:Y:S01]  /*5060*/  @!P3 PRMT R151, R0, 0x7610, R151 ;  /* 0x000076100097b816 */ /* 0x000fe20000000097 */
[----:B-1----:R-:W-:Y:S03]  /*5070*/  @UP0 UIMAD.WIDE UR6, UR4, 0x4, UR6 ;  /* 0x00000004040608a5 */ /* 0x002fe6000f8e0206 */
[----:B------:R-:W1:Y:S03]  /*5080*/  @!UP0 LDCU UR4, c[0x0][0x880] ;  /* 0x00011000ff0487ac */ /* 0x000e660008000800 */
[----:B------:R-:W-:Y:S01]  /*5090*/  IMAD.U32 R2, RZ, RZ, UR6 ;  /* 0x00000006ff027e24 */ /* 0x000fe2000f8e00ff */
[----:B------:R-:W-:Y:S05]  /*50a0*/  MOV R3, UR7 ;  /* 0x0000000700037c02 */ /* 0x000fea0008000f00 */
[----:B-----5:R2:W5:Y:S02]  /*50b0*/  @P3 LDG.E R82, desc[UR46][R2.64] ;  /* 0x0000002e02523981 */ /* 0x020564000c1e1900 */
[----:B-12---:R-:W-:Y:S02]  /*50c0*/  @!P3 IMAD.U32 R82, RZ, RZ, UR4 ;  /* 0x00000004ff52be24 */ /* 0x006fe4000f8e00ff */
.L_x_83:
[----:B------:R-:W-:Y:S05]  /*50d0*/  @!P4 BRA `(.L_x_84) ;  /* 0x000000000020c947 */ /* 0x000fea0003800000 */
[----:B------:R-:W-:Y:S04]  /*50e0*/  ISETP.NE.U32.AND P3, PT, R144, RZ, PT ;  /* 0x000000ff9000720c */ /* 0x000fe80003f65070 */
[----:B------:R-:W-:Y:S11]  /*50f0*/  ISETP.NE.AND.EX P3, PT, R145, RZ, PT, P3 ;  /* 0x000000ff9100720c */ /* 0x000ff60003f65330 */
[----:B------:R-:W-:Y:S02]  /*5100*/  @!UPT UIADD3 URZ, UPT, UPT, URZ, URZ, URZ ;  /* 0x000000fffffff290 */ /* 0x000fe4000fffe0ff */
[----:B------:R-:W1:Y:S01]  /*5110*/  @P3 LDC.64 R2, c[0x0][0x8a8] ;  /* 0x00022a00ff023b82 */ /* 0x000e620000000a00 */
[----:B------:R-:W-:Y:S04]  /*5120*/  @P3 IMAD R0, R146, UR36, RZ ;  /* 0x0000002492003c24 */ /* 0x000fe8000f8e02ff */
[----:B-1----:R-:W-:Y:S05]  /*5130*/  @P3 IMAD.WIDE R2, R0, 0x4, R2 ;  /* 0x0000000400023825 */ /* 0x002fea00078e0202 */
[----:B-----5:R1:W5:Y:S02]  /*5140*/  @P3 LDG.E R78, desc[UR46][R2.64] ;  /* 0x0000002e024e3981 */ /* 0x020364000c1e1900 */
[----:B-1----:R-:W2:Y:S02]  /*5150*/  @!P3 LDC R78, c[0x0][0x8a0] ;  /* 0x00022800ff4ebb82 */ /* 0x002ea40000000800 */
.L_x_84:
[----:B-----5:R-:W-:Y:S01]  /*5160*/  ISETP.NE.AND P4, PT, R82, RZ, PT ;  /* 0x000000ff5200720c */ /* 0x020fe20003f85270 */
[----:B------:R-:W-:Y:S01]  /*5170*/  BSSY B1, `(.L_x_85) ;  /* 0x0000048000017945 */ /* 0x000fe20003800000 */
[----:B------:R-:W-:Y:S01]  /*5180*/  SEL R7, RZ, 0xffffffff, P2 ;  /* 0xffffffffff077807 */ /* 0x000fe20001000000 */
[----:B------:R-:W-:Y:S01]  /*5190*/  IMAD.MOV.U32 R117, RZ, RZ, 0x1 ;  /* 0x00000001ff757424 */ /* 0x000fe200078e00ff */
[----:B------:R-:W-:Y:S01]  /*51a0*/  LOP3.LUT P3, RZ, R151, 0xff, RZ, 0xc0, !PT ;  /* 0x000000ff97ff7812 */ /* 0x000fe2000786c0ff */
[----:B------:R-:W-:Y:S01]  /*51b0*/  IMAD R80, R76, 0x80, R79 ;  /* 0x000000804c507824 */ /* 0x000fe200078e024f */
[----:B------:R-:W-:Y:S02]  /*51c0*/  @P1 SEL R0, RZ, 0xffffffff, P4 ;  /* 0xffffffffff001807 */ /* 0x000fe40002000000 */
[----:B------:R-:W-:Y:S02]  /*51d0*/  CS2R R98, SRZ ;  /* 0x0000000000627805 */ /* 0x000fe4000001ff00 */
[----:B------:R-:W-:Y:S02]  /*51e0*/  LEA R3, R160, UR49, 0x3 ;  /* 0x00000031a0037c11 */ /* 0x000fe4000f8e18ff */
[----:B------:R-:W-:Y:S02]  /*51f0*/  CS2R R96, SRZ ;  /* 0x0000000000607805 */ /* 0x000fe4000001ff00 */
[----:B------:R-:W-:Y:S02]  /*5200*/  @P0 SEL R0, R7, R0, !P3 ;  /* 0x0000000007000207 */ /* 0x000fe40005800000 */
[----:B------:R-:W-:Y:S02]  /*5210*/  CS2R R94, SRZ ;  /* 0x00000000005e7805 */ /* 0x000fe4000001ff00 */
[----:B------:R-:W-:Y:S02]  /*5220*/  LEA R116, R76, UR49, 0x3 ;  /* 0x000000314c747c11 */ /* 0x000fe4000f8e18ff */
[----:B------:R-:W-:Y:S02]  /*5230*/  CS2R R92, SRZ ;  /* 0x00000000005c7805 */ /* 0x000fe4000001ff00 */
[----:B------:R-:W-:Y:S02]  /*5240*/  @P1 LOP3.LUT R0, R0, 0x1, RZ, 0xc0, !PT ;  /* 0x0000000100001812 */ /* 0x000fe400078ec0ff */
[----:B------:R-:W-:Y:S02]  /*5250*/  CS2R R90, SRZ ;  /* 0x00000000005a7805 */ /* 0x000fe4000001ff00 */
[----:B------:R-:W-:Y:S02]  /*5260*/  SHF.L.U32 R5, R162, 0x1f, RZ ;  /* 0x0000001fa2057819 */ /* 0x000fe400000006ff */
[----:B------:R-:W-:Y:S02]  /*5270*/  CS2R R88, SRZ ;  /* 0x0000000000587805 */ /* 0x000fe4000001ff00 */
[----:B------:R-:W-:Y:S02]  /*5280*/  ISETP.NE.U32.OR P6, PT, R0, 0x1, !P1 ;  /* 0x000000010000780c */ /* 0x000fe40004fc5470 */
[----:B------:R-:W-:Y:S02]  /*5290*/  CS2R R102, SRZ ;  /* 0x0000000000667805 */ /* 0x000fe4000001ff00 */
[----:B------:R-:W-:Y:S02]  /*52a0*/  PLOP3.LUT P2, PT, PT, PT, UP1, 0x80, 0x8 ;  /* 0x000000000008781c */ /* 0x000fe40003f4f018 */
[----:B------:R-:W-:Y:S02]  /*52b0*/  CS2R R100, SRZ ;  /* 0x0000000000647805 */ /* 0x000fe4000001ff00 */
[----:B------:R-:W-:Y:S02]  /*52c0*/  SEL R0, RZ, 0xffffffff, P4 ;  /* 0xffffffffff007807 */ /* 0x000fe40002000000 */
[----:B------:R-:W-:Y:S03]  /*52d0*/  P2R R104, PR, RZ, 0x40 ;  /* 0x00000040ff687803 */ /* 0x000fe60000000000 */
[----:B------:R-:W-:Y:S04]  /*52e0*/  @P6 SHF.L.U32 R2, R159, 0x1f, RZ ;  /* 0x0000001f9f026819 */ /* 0x000fe800000006ff */
[----:B------:R-:W-:Y:S01]  /*52f0*/  @P2 SEL R0, R7, R0, !P3 ;  /* 0x0000000007002207 */ /* 0x000fe20005800000 */
[----:B------:R-:W1:Y:S03]  /*5300*/  @P6 SYNCS.PHASECHK.TRANS64.TRYWAIT P1, [R3+URZ+0x30], R2 ;  /* 0x00003002030065a7 */ /* 0x000e6600080211ff */
[----:B------:R-:W-:Y:S04]  /*5310*/  LOP3.LUT R0, R0, 0x1, RZ, 0xc0, !PT ;  /* 0x0000000100007812 */ /* 0x000fe800078ec0ff */
[----:B------:R-:W-:Y:S04]  /*5320*/  ISETP.NE.U32.AND P5, PT, R0, 0x1, PT ;  /* 0x000000010000780c */ /* 0x000fe80003fa5070 */
[----:B------:R-:W-:Y:S01]  /*5330*/  P2R R118, PR, RZ, 0x20 ;  /* 0x00000020ff767803 */ /* 0x000fe20000000000 */
[----:B------:R3:W4:Y:S01]  /*5340*/  SYNCS.PHASECHK.TRANS64.TRYWAIT P0, [R116+URZ+0x80], R5 ;  /* 0x00008005740075a7 */ /* 0x00072200080011ff */
[----:B-1----:R-:W-:Y:S01]  /*5350*/  @P6 SEL R117, RZ, 0x1, !P1 ;  /* 0x00000001ff756807 */ /* 0x002fe20004800000 */
[----:B---3--:R-:W-:Y:S06]  /*5360*/  @!P6 BRA `(.L_x_86) ;  /* 0x0000000000a0e947 */ /* 0x008fec0003800000 */
[----:B------:R-:W-:Y:S01]  /*5370*/  @P5 IMAD R7, R160, 0x2000, R153 ;  /* 0x00002000a0075824 */ /* 0x000fe200078e0299 */
[----:B------:R-:W-:Y:S01]  /*5380*/  ISETP.NE.AND P1, PT, R117, RZ, PT ;  /* 0x000000ff7500720c */ /* 0x000fe20003f25270 */
[----:B------:R-:W-:Y:S01]  /*5390*/  BSSY B0, `(.L_x_87) ;  /* 0x0000011000007945 */ /* 0x000fe20003800000 */
[----:B------:R-:W-:Y:S01]  /*53a0*/  CS2R R102, SRZ ;  /* 0x0000000000667805 */ /* 0x000fe2000001ff00 */
[----:B------:R-:W-:Y:S01]  /*53b0*/  @P5 VIADD R2, R7, UR49 ;  /* 0x0000003107025c36 */ /* 0x000fe20008000000 */
[----:B------:R-:W-:Y:S02]  /*53c0*/  CS2R R100, SRZ ;  /* 0x0000000000647805 */ /* 0x000fe4000001ff00 */
[----:B------:R-:W-:Y:S02]  /*53d0*/  CS2R R90, SRZ ;  /* 0x00000000005a7805 */ /* 0x000fe4000001ff00 */
[----:B------:R-:W-:Y:S01]  /*53e0*/  CS2R R88, SRZ ;  /* 0x0000000000587805 */ /* 0x000fe2000001ff00 */
[--C-:B------:R-:W-:Y:S01]  /*53f0*/  @P5 IMAD.IADD R6, R165, 0x1, R2.reuse ;  /* 0x00000001a5065824 */ /* 0x100fe200078e0202 */
[----:B------:R-:W-:Y:S01]  /*5400*/  CS2R R94, SRZ ;  /* 0x00000000005e7805 */ /* 0x000fe2000001ff00 */
[--C-:B------:R-:W-:Y:S01]  /*5410*/  @P5 IMAD.IADD R4, R164, 0x1, R2.reuse ;  /* 0x00000001a4045824 */ /* 0x100fe200078e0202 */
[----:B------:R-:W-:Y:S01]  /*5420*/  CS2R R92, SRZ ;  /* 0x00000000005c7805 */ /* 0x000fe2000001ff00 */
[----:B------:R-:W-:Y:S01]  /*5430*/  @P5 IMAD R2, R163, 0x10, R2 ;  /* 0x00000010a3025824 */ /* 0x000fe200078e0202 */
[----:B------:R-:W-:Y:S02]  /*5440*/  CS2R R98, SRZ ;  /* 0x0000000000627805 */ /* 0x000fe4000001ff00 */
[----:B------:R-:W-:Y:S01]  /*5450*/  CS2R R96, SRZ ;  /* 0x0000000000607805 */ /* 0x000fe2000001ff00 */
[----:B------:R-:W-:Y:S06]  /*5460*/  @P1 BRA `(.L_x_88) ;  /* 0x00000000000c1947 */ /* 0x000fec0003800000 */
[----:B------:R-:W-:Y:S04]  /*5470*/  SHF.L.U32 R0, R159, 0x1f, RZ ;  /* 0x0000001f9f007819 */ /* 0x000fe800000006ff */
[----:B------:R-:W1:Y:S02]  /*5480*/  SYNCS.PHASECHK.TRANS64.TRYWAIT P1, [R3+URZ+0x30], R0 ;  /* 0x00003000030075a7 */ /* 0x000e6400080211ff */
[----:B-1----:R-:W-:Y:S05]  /*5490*/  @!P1 BRA `(.L_x_89) ;  /* 0x00000034003c9947 */ /* 0x002fea0003800000 */
.L_x_88:
[----:B------:R-:W-:Y:S05]  /*54a0*/  BSYNC B0 ;  /* 0x0000000000007941 */ /* 0x000fea0003800000 */
.L_x_87:
[----:B------:R-:W-:Y:S01]  /*54b0*/  ISETP.NE.AND P1, PT, R118, RZ, PT ;  /* 0x000000ff7600720c */ /* 0x000fe20003f25270 */
[----:B-1----:R-:W-:Y:S02]  /*54c0*/  VIADD R3, R3, 0x40 ;  /* 0x0000004003037836 */ /* 0x002fe40000000000 */
[----:B------:R-:W-:Y:S02]  /*54d0*/  IMAD.U32 R0, RZ, RZ, UR37 ;  /* 0x00000025ff007e24 */ /* 0x000fe4000f8e00ff */
[----:B------:R-:W-:Y:S03]  /*54e0*/  VIADD R160, R160, 0x1 ;  /* 0x00000001a0a07836 */ /* 0x000fe60000000000 */
[----:B------:R-:W-:Y:S05]  /*54f0*/  PRMT R0, R0, 0x654, R3 ;  /* 0x0000065400007816 */ /* 0x000fea0000000003 */
[----:B------:R1:W3:Y:S04]  /*5500*/  @P1 LDS.128 R100, [R7+UR49+0x200] ;  /* 0x0002003107641984 */ /* 0x0002e80008000c00 */
[----:B------:R1:W1:Y:S04]  /*5510*/  @P1 LDS.128 R88, [R6+0x200] ;  /* 0x0002000006581984 */ /* 0x0002680000000c00 */
[----:B------:R1:W1:Y:S04]  /*5520*/  @P1 LDS.128 R92, [R4+0x200] ;  /* 0x00020000045c1984 */ /* 0x0002680000000c00 */
[----:B------:R1:W1:Y:S01]  /*5530*/  @P1 LDS.128 R96, [R2+0x200] ;  /* 0x0002000002601984 */ /* 0x0002620000000c00 */
[C---:B------:R-:W-:Y:S01]  /*5540*/  ISETP.NE.AND P1, PT, R160.reuse, 0x2, PT ;  /* 0x00000002a000780c */ /* 0x040fe20003f25270 */
[----:B------:R-:W-:Y:S01]  /*5550*/  @!PT LDS RZ, [RZ] ;  /* 0x00000000fffff984 */ /* 0x000fe20000000800 */
[----:B------:R-:W-:Y:S01]  /*5560*/  @!PT LDS RZ, [RZ] ;  /* 0x00000000fffff984 */ /* 0x000fe20000000800 */
[----:B------:R-:W-:Y:S01]  /*5570*/  @!PT LDS RZ, [RZ] ;  /* 0x00000000fffff984 */ /* 0x000fe20000000800 */
[----:B------:R-:W-:Y:S01]  /*5580*/  @!PT LDS RZ, [RZ] ;  /* 0x00000000fffff984 */ /* 0x000fe20000000800 */
[----:B------:R5:W-:Y:S06]  /*5590*/  MEMBAR.ALL.CTA ;  /* 0x0000000000007992 */ /* 0x000bec0000008000 */
[----:B-----5:R-:W5:Y:S01]  /*55a0*/  FENCE.VIEW.ASYNC.S ;  /* 0x00000000000073c6 */ /* 0x020f620000000000 */
[----:B------:R-:W-:Y:S01]  /*55b0*/  SEL R160, R160, RZ, P1 ;  /* 0x000000ffa0a07207 */ /* 0x000fe20000800000 */
[----:B-----5:R5:W-:Y:S02]  /*55c0*/  SYNCS.ARRIVE.TRANS64.RED.A1T0 RZ, [R0+URZ], RZ ;  /* 0x000000ff00ff79a7 */ /* 0x020be400081004ff */
[----:B-----5:R-:W-:Y:S04]  /*55d0*/  SEL R0, RZ, 0x1, P1 ;  /* 0x00000001ff007807 */ /* 0x020fe80000800000 */
[----:B---3--:R-:W-:Y:S02]  /*55e0*/  LOP3.LUT R159, R159, R0, RZ, 0x3c, !PT ;  /* 0x000000009f9f7212 */ /* 0x008fe400078e3cff */
.L_x_86:
[----:B------:R-:W-:Y:S05]  /*55f0*/  BSYNC B1 ;  /* 0x0000000000017941 */ /* 0x000fea0003800000 */
.L_x_85:
[----:B------:R-:W-:Y:S04]  /*5600*/  SHF.R.U32.HI R3, RZ, 0x15, R80 ;  /* 0x00000015ff037819 */ /* 0x000fe80000011650 */
[----:B------:R-:W-:Y:S01]  /*5610*/  LOP3.LUT P1, RZ, R3, 0x3, R154, 0x48, !PT ;  /* 0x0000000303ff7812 */ /* 0x000fe2000782489a */
[----:B------:R-:W-:Y:S01]  /*5620*/  @!UPT UIADD3 URZ, UPT, UPT, URZ, URZ, URZ ;  /* 0x000000fffffff290 */ /* 0x000fe2000fffe0ff */
[----:B----4-:R-:W-:Y:S11]  /*5630*/  @P0 BRA `(.L_x_90) ;  /* 0x0000000000080947 */ /* 0x010ff60003800000 */
[----:B------:R-:W3:Y:S02]  /*5640*/  SYNCS.PHASECHK.TRANS64.TRYWAIT P0, [R116+URZ+0x80], R5 ;  /* 0x00008005740075a7 */ /* 0x000ee400080011ff */
[----:B---3--:R-:W-:Y:S05]  /*5650*/  @!P0 BRA `(.L_x_91) ;  /* 0x0000003000e08947 */ /* 0x008fea0003800000 */
.L_x_90:
[----:B------:R-:W-:Y:S05]  /*5660*/  @!P1 BRA `(.L_x_92) ;  /* 0x0000000000409947 */ /* 0x000fea0003800000 */
[----:B------:R-:W3:Y:S01]  /*5670*/  LDCU.64 UR8, c[0x4][0x70] ;  /* 0x01000e00ff0877ac */ /* 0x000ee20008000a00 */
[----:B------:R-:W-:Y:S01]  /*5680*/  MOV R3, 0x0 ;  /* 0x0000000000037802 */ /* 0x000fe20000000f00 */
[----:B------:R-:W-:Y:S02]  /*5690*/  HFMA2 R12, -RZ, RZ, 0, 5.9604644775390625e-08 ;  /* 0x00000001ff0c7431 */ /* 0x000fe400000001ff */
[----:B------:R-:W-:Y:S02]  /*56a0*/  IMAD.MOV.U32 R8, RZ, RZ, 0x192 ;  /* 0x00000192ff087424 */ /* 0x000fe400078e00ff */
[----:B------:R-:W-:Y:S01]  /*56b0*/  IMAD.MOV.U32 R13, RZ, RZ, RZ ;  /* 0x000000ffff0d7224 */ /* 0x000fe200078e00ff */
[----:B------:R-:W4:Y:S01]  /*56c0*/  LDCU.64 UR6, c[0x4][0x78] ;  /* 0x01000f00ff0677ac */ /* 0x000f220008000a00 */
[----:B-1----:R-:W1:Y:S01]  /*56d0*/  LDC.64 R2, c[0x4][R3] ;  /* 0x0100000003027b82 */ /* 0x002e620000000a00 */
[----:B------:R-:W5:Y:S01]  /*56e0*/  LDCU.64 UR4, c[0x4][0x10] ;  /* 0x01000200ff0477ac */ /* 0x000f620008000a00 */
[----:B---3--:R-:W-:Y:S01]  /*56f0*/  MOV R5, UR9 ;  /* 0x0000000900057c02 */ /* 0x008fe20008000f00 */
[----:B------:R-:W-:Y:S01]  /*5700*/  IMAD.U32 R4, RZ, RZ, UR8 ;  /* 0x00000008ff047e24 */ /* 0x000fe2000f8e00ff */
[----:B----4-:R-:W-:Y:S01]  /*5710*/  MOV R7, UR7 ;  /* 0x0000000700077c02 */ /* 0x010fe20008000f00 */
[----:B------:R-:W-:Y:S01]  /*5720*/  IMAD.U32 R6, RZ, RZ, UR6 ;  /* 0x00000006ff067e24 */ /* 0x000fe2000f8e00ff */
[----:B-----5:R-:W-:Y:S01]  /*5730*/  MOV R11, UR5 ;  /* 0x00000005000b7c02 */ /* 0x020fe20008000f00 */
[----:B------:R-:W-:Y:S02]  /*5740*/  IMAD.U32 R10, RZ, RZ, UR4 ;  /* 0x00000004ff0a7e24 */ /* 0x000fe4000f8e00ff */
[----:B------:R-:W-:Y:S07]  /*5750*/  LEPC R20, `(.L_x_92) ;  /* 0x000000001014794e */ /* 0x000fee0000000000 */
[----:B-12---:R-:W-:Y:S05]  /*5760*/  CALL.ABS.NOINC R2 ;  /* 0x0000000002007343 */ /* 0x006fea0003c00000 */
.L_x_92:
[----:B------:R-:W-:Y:S01]  /*5770*/  SHF.L.U32 R83, R100, 0x10, RZ ;  /* 0x0000001064537819 */ /* 0x000fe200000006ff */
[----:B------:R-:W-:Y:S05]  /*5780*/  WARPSYNC.ALL ;  /* 0x0000000000007948 */ /* 0x000fea0003800000 */
[----:B------:R-:W-:Y:S01]  /*5790*/  R2UR UR4, R80 ;  /* 0x00000000500472ca */ /* 0x000fe200000e0000 */
[----:B------:R-:W-:Y:S01]  /*57a0*/  BSSY.RECONVERGENT B0, `(.L_x_93) ;  /* 0x0000121000007945 */ /* 0x000fe20003800200 */
[----:B------:R-:W-:Y:S02]  /*57b0*/  ISETP.NE.AND P6, PT, R104, RZ, PT ;  /* 0x000000ff6800720c */ /* 0x000fe40003fc5270 */
[----:B------:R-:W-:Y:S02]  /*57c0*/  IADD3 R119, PT, PT, R153, UR49, RZ ;  /* 0x0000003199777c10 */ /* 0x000fe4000fffe0ff */
[----:B------:R-:W-:Y:S02]  /*57d0*/  SHF.L.U32 R124, R163, 0x4, RZ ;  /* 0x00000004a37c7819 */ /* 0x000fe400000006ff */
[-C--:B------:R-:W-:Y:S02]  /*57e0*/  IADD3 R172, PT, PT, R165, R119.reuse, RZ ;  /* 0x00000077a5ac7210 */ /* 0x080fe40007ffe0ff */
[----:B------:R-:W-:Y:S02]  /*57f0*/  IADD3 R171, PT, PT, R164, R119, RZ ;  /* 0x00000077a4ab7210 */ /* 0x000fe40007ffe0ff */
[----:B------:R-:W-:Y:S01]  /*5800*/  IADD3 R170, PT, PT, R119, R124, RZ ;  /* 0x0000007c77aa7210 */ /* 0x000fe20007ffe0ff */
[----:B-1-3--:R-:W2:Y:S01]  /*5810*/  LDTM.x64 R4, tmem[UR4] ;  /* 0x00000004000479ee */ /* 0x00aea20008340000 */
[C---:B------:R-:W-:Y:S02]  /*5820*/  PRMT R81, R100.reuse, 0x8880, RZ ;  /* 0x0000888064517816 */ /* 0x040fe400000000ff */
[----:B------:R-:W-:Y:S02]  /*5830*/  SHF.R.S32.HI R83, RZ, 0x18, R83 ;  /* 0x00000018ff537819 */ /* 0x000fe40000011453 */
[----:B------:R-:W-:Y:S02]  /*5840*/  SHF.R.S32.HI R86, RZ, 0x18, R101 ;  /* 0x00000018ff567819 */ /* 0x000fe40000011465 */
[----:B------:R-:W-:Y:S02]  /*5850*/  SHF.L.U32 R84, R100, 0x8, RZ ;  /* 0x0000000864547819 */ /* 0x000fe400000006ff */
[----:B------:R-:W-:Y:S02]  /*5860*/  SHF.L.U32 R85, R101, 0x8, RZ ;  /* 0x0000000865557819 */ /* 0x000fe400000006ff */
[----:B------:R-:W-:Y:S02]  /*5870*/  SHF.R.S32.HI R84, RZ, 0x18, R84 ;  /* 0x00000018ff547819 */ /* 0x000fe40000011454 */
[----:B------:R-:W-:Y:S02]  /*5880*/  SHF.R.S32.HI R85, RZ, 0x18, R85 ;  /* 0x00000018ff557819 */ /* 0x000fe40000011455 */
[----:B------:R-:W-:Y:S02]  /*5890*/  SHF.L.U32 R87, R98, 0x8, RZ ;  /* 0x0000000862577819 */ /* 0x000fe400000006ff */
[----:B------:R-:W-:Y:S02]  /*58a0*/  ISETP.NE.AND P0, PT, R167, RZ, PT ;  /* 0x000000ffa700720c */ /* 0x000fe40003f05270 */
[----:B------:R-:W-:Y:S02]  /*58b0*/  SHF.R.S32.HI R87, RZ, 0x18, R87 ;  /* 0x00000018ff577819 */ /* 0x000fe40000011457 */
[----:B------:R-:W-:Y:S02]  /*58c0*/  LEA R125, R160, UR49, 0x3 ;  /* 0x00000031a07d7c11 */ /* 0x000fe4000f8e18ff */
[----:B------:R-:W-:Y:S01]  /*58d0*/  @P6 SHF.L.U32 R126, R159, 0x1f, RZ ;  /* 0x0000001f9f7e6819 */ /* 0x000fe200000006ff */
[C---:B--2---:R-:W-:Y:S02]  /*58e0*/  IMAD R0, R78.reuse, R4, RZ ;  /* 0x000000044e007224 */ /* 0x044fe400078e02ff */
[C---:B------:R-:W-:Y:S02]  /*58f0*/  IMAD R2, R78.reuse, R5, RZ ;  /* 0x000000054e027224 */ /* 0x040fe400078e02ff */
[----:B------:R-:W-:Y:S02]  /*5900*/  IMAD R3, R78, R6, RZ ;  /* 0x000000064e037224 */ /* 0x000fe400078e02ff */
[-C--:B------:R-:W-:Y:S01]  /*5910*/  IMAD R0, R81, R82.reuse, R0 ;  /* 0x0000005251007224 */ /* 0x080fe200078e0200 */
[----:B------:R-:W-:Y:S01]  /*5920*/  SHF.R.S32.HI R81, RZ, 0x18, R100 ;  /* 0x00000018ff517819 */ /* 0x000fe20000011464 */
[-C--:B------:R-:W-:Y:S01]  /*5930*/  IMAD R2, R83, R82.reuse, R2 ;  /* 0x0000005253027224 */ /* 0x080fe200078e0202 */
[C---:B------:R-:W-:Y:S01]  /*5940*/  PRMT R83, R101.reuse, 0x8880, RZ ;  /* 0x0000888065537816 */ /* 0x040fe200000000ff */
[----:B------:R-:W-:Y:S01]  /*5950*/  IMAD R3, R84, R82, R3 ;  /* 0x0000005254037224 */ /* 0x000fe200078e0203 */
[----:B------:R-:W-:Y:S01]  /*5960*/  SHF.L.U32 R84, R101, 0x10, RZ ;  /* 0x0000001065547819 */ /* 0x000fe200000006ff */
[C---:B------:R-:W-:Y:S02]  /*5970*/  IMAD R7, R78.reuse, R7, RZ ;  /* 0x000000074e077224 */ /* 0x040fe400078e02ff */
[C---:B------:R-:W-:Y:S01]  /*5980*/  IMAD R4, R78.reuse, R8, RZ ;  /* 0x000000084e047224 */ /* 0x040fe200078e02ff */
[----:B------:R-:W-:Y:S01]  /*5990*/  SHF.R.S32.HI R84, RZ, 0x18, R84 ;  /* 0x00000018ff547819 */ /* 0x000fe20000011454 */
[----:B------:R-:W-:Y:S02]  /*59a0*/  IMAD R5, R78, R9, RZ ;  /* 0x000000094e057224 */ /* 0x000fe400078e02ff */
[----:B------:R-:W-:Y:S01]  /*59b0*/  IMAD R7, R81, R82, R7 ;  /* 0x0000005251077224 */ /* 0x000fe200078e0207 */
[----:B------:R-:W-:Y:S01]  /*59c0*/  PRMT R81, R102, 0x8880, RZ ;  /* 0x0000888066517816 */ /* 0x000fe200000000ff */
[----:B------:R-:W-:Y:S02]  /*59d0*/  IMAD R6, R78, R10, RZ ;  /* 0x0000000a4e067224 */ /* 0x000fe400078e02ff */
[-C--:B------:R-:W-:Y:S01]  /*59e0*/  IMAD R4, R83, R82.reuse, R4 ;  /* 0x0000005253047224 */ /* 0x080fe200078e0204 */
[----:B------:R-:W-:Y:S01]  /*59f0*/  I2IP.S8.S32.SAT R105, R7, R3, RZ ;  /* 0x0000000307697239 */ /* 0x000fe200000014ff */
[----:B------:R-:W-:Y:S01]  /*5a00*/  IMAD R5, R84, R82, R5 ;  /* 0x0000005254057224 */ /* 0x000fe200078e0205 */
[----:B------:R-:W-:Y:S01]  /*5a10*/  SHF.L.U32 R83, R102, 0x10, RZ ;  /* 0x0000001066537819 */ /* 0x000fe200000006ff */
[----:B------:R-:W-:Y:S01]  /*5a20*/  IMAD R11, R78, R11, RZ ;  /* 0x0000000b4e0b7224 */ /* 0x000fe200078e02ff */
[----:B------:R-:W-:Y:S01]  /*5a30*/  I2IP.S8.S32.SAT R104, R2, R0, R105 ;  /* 0x0000000002687239 */ /* 0x000fe20000001469 */
[----:B------:R-:W-:Y:S01]  /*5a40*/  IMAD R6, R85, R82, R6 ;  /* 0x0000005255067224 */ /* 0x000fe200078e0206 */
[----:B------:R-:W-:Y:S01]  /*5a50*/  SHF.R.S32.HI R83, RZ, 0x18, R83 ;  /* 0x00000018ff537819 */ /* 0x000fe20000011453 */
[----:B------:R-:W-:Y:S01]  /*5a60*/  IMAD R8, R78, R12, RZ ;  /* 0x0000000c4e087224 */ /* 0x000fe200078e02ff */
[----:B------:R-:W-:Y:S01]  /*5a70*/  SHF.L.U32 R85, R102, 0x8, RZ ;  /* 0x0000000866557819 */ /* 0x000fe200000006ff */
[----:B------:R-:W-:Y:S02]  /*5a80*/  IMAD R9, R78, R13, RZ ;  /* 0x0000000d4e097224 */ /* 0x000fe400078e02ff */
[----:B------:R-:W-:Y:S01]  /*5a90*/  IMAD R11, R86, R82, R11 ;  /* 0x00000052560b7224 */ /* 0x000fe200078e020b */
[----:B------:R-:W-:Y:S01]  /*5aa0*/  SHF.R.S32.HI R85, RZ, 0x18, R85 ;  /* 0x00000018ff557819 */ /* 0x000fe20000011455 */
[C---:B------:R-:W-:Y:S01]  /*5ab0*/  IMAD R10, R78.reuse, R14, RZ ;  /* 0x0000000e4e0a7224 */ /* 0x040fe200078e02ff */
[----:B------:R-:W-:Y:S01]  /*5ac0*/  SHF.R.S32.HI R86, RZ, 0x18, R103 ;  /* 0x00000018ff567819 */ /* 0x000fe20000011467 */
[----:B------:R-:W-:Y:S01]  /*5ad0*/  IMAD R8, R81, R82, R8 ;  /* 0x0000005251087224 */ /* 0x000fe200078e0208 */
[----:B------:R-:W-:Y:S01]  /*5ae0*/  I2IP.S8.S32.SAT R106, R11, R6, RZ ;  /* 0x000000060b6a7239 */ /* 0x000fe200000014ff */
[----:B------:R-:W-:Y:S01]  /*5af0*/  IMAD R9, R83, R82, R9 ;  /* 0x0000005253097224 */ /* 0x000fe200078e0209 */
[C---:B------:R-:W-:Y:S01]  /*5b00*/  PRMT R83, R103.reuse, 0x8880, RZ ;  /* 0x0000888067537816 */ /* 0x040fe200000000ff */
[----:B------:R-:W-:Y:S01]  /*5b10*/  IMAD.U32 R84, R103, 0x10000, RZ ;  /* 0x0001000067547824 */ /* 0x000fe200078e00ff */
[----:B------:R-:W-:Y:S01]  /*5b20*/  I2IP.S8.S32.SAT R105, R5, R4, R106 ;  /* 0x0000000405697239 */ /* 0x000fe2000000146a */
[C---:B------:R-:W-:Y:S01]  /*5b30*/  IMAD R15, R78.reuse, R15, RZ ;  /* 0x0000000f4e0f7224 */ /* 0x040fe200078e02ff */
[----:B------:R-:W-:Y:S01]  /*5b40*/  SHF.R.S32.HI R81, RZ, 0x18, R102 ;  /* 0x00000018ff517819 */ /* 0x000fe20000011466 */
[----:B------:R-:W-:Y:S01]  /*5b50*/  IMAD R10, R85, R82, R10 ;  /* 0x00000052550a7224 */ /* 0x000fe200078e020a */
[----:B------:R-:W-:Y:S01]  /*5b60*/  SHF.R.S32.HI R84, RZ, 0x18, R84 ;  /* 0x00000018ff547819 */ /* 0x000fe20000011454 */
[C---:B------:R-:W-:Y:S01]  /*5b70*/  IMAD R12, R78.reuse, R16, RZ ;  /* 0x000000104e0c7224 */ /* 0x040fe200078e02ff */
[----:B------:R-:W-:Y:S01]  /*5b80*/  SHF.L.U32 R85, R103, 0x8, RZ ;  /* 0x0000000867557819 */ /* 0x000fe200000006ff */
[----:B------:R-:W-:Y:S02]  /*5b90*/  IMAD R13, R78, R17, RZ ;  /* 0x000000114e0d7224 */ /* 0x000fe400078e02ff */
[----:B------:R-:W-:Y:S01]  /*5ba0*/  IMAD R15, R81, R82, R15 ;  /* 0x00000052510f7224 */ /* 0x000fe200078e020f */
[----:B------:R-:W-:Y:S01]  /*5bb0*/  PRMT R81, R88, 0x8880, RZ ;  /* 0x0000888058517816 */ /* 0x000fe200000000ff */
[----:B------:R-:W-:Y:S01]  /*5bc0*/  IMAD R14, R78, R18, RZ ;  /* 0x000000124e0e7224 */ /* 0x000fe200078e02ff */
[----:B------:R-:W-:Y:S01]  /*5bd0*/  SHF.R.S32.HI R85, RZ, 0x18, R85 ;  /* 0x00000018ff557819 */ /* 0x000fe20000011455 */
[----:B------:R-:W-:Y:S01]  /*5be0*/  IMAD R12, R83, R82, R12 ;  /* 0x00000052530c7224 */ /* 0x000fe200078e020c */
[----:B------:R-:W-:Y:S01]  /*5bf0*/  I2IP.S8.S32.SAT R106, R15, R10, RZ ;  /* 0x0000000a0f6a7239 */ /* 0x000fe200000014ff */
[----:B------:R-:W-:Y:S01]  /*5c00*/  IMAD R13, R84, R82, R13 ;  /* 0x00000052540d7224 */ /* 0x000fe200078e020d */
[----:B------:R-:W-:Y:S01]  /*5c10*/  SHF.L.U32 R83, R88, 0x10, RZ ;  /* 0x0000001058537819 */ /* 0x000fe200000006ff */
[C---:B------:R-:W-:Y:S01]  /*5c20*/  IMAD R19, R78.reuse, R19, RZ ;  /* 0x000000134e137224 */ /* 0x040fe200078e02ff */
[----:B------:R-:W-:Y:S01]  /*5c30*/  I2IP.S8.S32.SAT R106, R9, R8, R106 ;  /* 0x00000008096a7239 */ /* 0x000fe2000000146a */
[----:B------:R-:W-:Y:S01]  /*5c40*/  IMAD R14, R85, R82, R14 ;  /* 0x00000052550e7224 */ /* 0x000fe200078e020e */
[----:B------:R-:W-:Y:S01]  /*5c50*/  SHF.R.S32.HI R83, RZ, 0x18, R83 ;  /* 0x00000018ff537819 */ /* 0x000fe20000011453 */
[C---:B------:R-:W-:Y:S01]  /*5c60*/  IMAD R16, R78.reuse, R20, RZ ;  /* 0x000000144e107224 */ /* 0x040fe200078e02ff */
[----:B------:R-:W-:Y:S01]  /*5c70*/  SHF.L.U32 R84, R89, 0x10, RZ ;  /* 0x0000001059547819 */ /* 0x000fe200000006ff */
[----:B------:R-:W-:Y:S01]  /*5c80*/  IMAD R17, R78, R21, RZ ;  /* 0x000000154e117224 */ /* 0x000fe200078e02ff */
[----:B------:R-:W-:Y:S01]  /*5c90*/  SHF.L.U32 R85, R88, 0x8, RZ ;  /* 0x0000000858557819 */ /* 0x000fe200000006ff */
[----:B------:R-:W-:Y:S01]  /*5ca0*/  IMAD R19, R86, R82, R19 ;  /* 0x0000005256137224 */ /* 0x000fe200078e0213 */
[----:B------:R-:W-:Y:S01]  /*5cb0*/  SHF.R.S32.HI R84, RZ, 0x18, R84 ;  /* 0x00000018ff547819 */ /* 0x000fe20000011454 */
[C---:B------:R-:W-:Y:S01]  /*5cc0*/  IMAD R18, R78.reuse, R22, RZ ;  /* 0x000000164e127224 */ /* 0x040fe200078e02ff */
[----:B------:R-:W-:Y:S01]  /*5cd0*/  SHF.R.S32.HI R85, RZ, 0x18, R85 ;  /* 0x00000018ff557819 */ /* 0x000fe20000011455 */
[----:B------:R-:W-:Y:S01]  /*5ce0*/  IMAD R16, R81, R82, R16 ;  /* 0x0000005251107224 */ /* 0x000fe200078e0210 */
[----:B------:R-:W-:Y:S01]  /*5cf0*/  I2IP.S8.S32.SAT R107, R19, R14, RZ ;  /* 0x0000000e136b7239 */ /* 0x000fe200000014ff */
[-C--:B------:R-:W-:Y:S01]  /*5d00*/  IMAD R17, R83, R82.reuse, R17 ;  /* 0x0000005253117224 */ /* 0x080fe200078e0211 */
[----:B------:R-:W-:Y:S01]  /*5d10*/  PRMT R83, R89, 0x8880, RZ ;  /* 0x0000888059537816 */ /* 0x000fe200000000ff */
[C---:B------:R-:W-:Y:S01]  /*5d20*/  IMAD R23, R78.reuse, R23, RZ ;  /* 0x000000174e177224 */ /* 0x040fe200078e02ff */
[----:B------:R-:W-:Y:S01]  /*5d30*/  SHF.R.S32.HI R81, RZ, 0x18, R88 ;  /* 0x00000018ff517819 */ /* 0x000fe20000011458 */
[----:B------:R-:W-:Y:S01]  /*5d40*/  IMAD R18, R85, R82, R18 ;  /* 0x0000005255127224 */ /* 0x000fe200078e0212 */
[----:B------:R-:W-:Y:S01]  /*5d50*/  SHF.L.U32 R85, R89, 0x8, RZ ;  /* 0x0000000859557819 */ /* 0x000fe200000006ff */
[C---:B------:R-:W-:Y:S01]  /*5d60*/  IMAD R20, R78.reuse, R24, RZ ;  /* 0x000000184e147224 */ /* 0x040fe200078e02ff */
[----:B------:R-:W-:Y:S01]  /*5d70*/  I2IP.S8.S32.SAT R107, R13, R12, R107 ;  /* 0x0000000c0d6b7239 */ /* 0x000fe2000000146b */
[----:B------:R-:W-:Y:S01]  /*5d80*/  IMAD R21, R78, R25, RZ ;  /* 0x000000194e157224 */ /* 0x000fe200078e02ff */
[----:B------:R-:W-:Y:S01]  /*5d90*/  SHF.R.S32.HI R85, RZ, 0x18, R85 ;  /* 0x00000018ff557819 */ /* 0x000fe20000011455 */
[----:B------:R-:W-:Y:S01]  /*5da0*/  IMAD R23, R81, R82, R23 ;  /* 0x0000005251177224 */ /* 0x000fe200078e0217 */
[----:B------:R-:W-:Y:S01]  /*5db0*/  PRMT R81, R90, 0x8880, RZ ;  /* 0x000088805a517816 */ /* 0x000fe200000000ff */
[----:B------:R-:W-:Y:S01]  /*5dc0*/  IMAD R22, R78, R26, RZ ;  /* 0x0000001a4e167224 */ /* 0x000fe200078e02ff */
[----:B------:R1:W-:Y:S01]  /*5dd0*/  STS.128 [R153+UR49+0x4200], R104 ;  /* 0x0042006899007988 */ /* 0x0003e20008000c31 */
[----:B------:R-:W-:Y:S01]  /*5de0*/  IMAD R20, R83, R82, R20 ;  /* 0x0000005253147224 */ /* 0x000fe200078e0214 */
[----:B------:R-:W-:Y:S01]  /*5df0*/  I2IP.S8.S32.SAT R108, R23, R18, RZ ;  /* 0x00000012176c7239 */ /* 0x000fe200000014ff */
[----:B------:R-:W-:Y:S01]  /*5e00*/  IMAD R21, R84, R82, R21 ;  /* 0x0000005254157224 */ /* 0x000fe200078e0215 */
[----:B------:R-:W-:Y:S01]  /*5e10*/  SHF.R.S32.HI R86, RZ, 0x18, R89 ;  /* 0x00000018ff567819 */ /* 0x000fe20000011459 */
[----:B------:R-:W-:Y:S01]  /*5e20*/  IMAD.U32 R83, R90, 0x10000, RZ ;  /* 0x000100005a537824 */ /* 0x000fe200078e00ff */
[----:B------:R-:W-:Y:S01]  /*5e30*/  I2IP.S8.S32.SAT R108, R17, R16, R108 ;  /* 0x00000010116c7239 */ /* 0x000fe2000000146c */
[----:B------:R-:W-:Y:S01]  /*5e40*/  IMAD R27, R78, R27, RZ ;  /* 0x0000001b4e1b7224 */ /* 0x000fe200078e02ff */
[----:B------:R-:W-:Y:S01]  /*5e50*/  SHF.L.U32 R84, R91, 0x10, RZ ;  /* 0x000000105b547819 */ /* 0x000fe200000006ff */
[----:B------:R-:W-:Y:S01]  /*5e60*/  IMAD R22, R85, R82, R22 ;  /* 0x0000005255167224 */ /* 0x000fe200078e0216 */
[----:B------:R-:W-:Y:S01]  /*5e70*/  SHF.L.U32 R85, R90, 0x8, RZ ;  /* 0x000000085a557819 */ /* 0x000fe200000006ff */
[C---:B------:R-:W-:Y:S01]  /*5e80*/  IMAD R24, R78.reuse, R28, RZ ;  /* 0x0000001c4e187224 */ /* 0x040fe200078e02ff */
[----:B------:R-:W-:Y:S01]  /*5e90*/  SHF.R.S32.HI R83, RZ, 0x18, R83 ;  /* 0x00000018ff537819 */ /* 0x000fe20000011453 */
[----:B------:R-:W-:Y:S01]  /*5ea0*/  IMAD R25, R78, R29, RZ ;  /* 0x0000001d4e197224 */ /* 0x000fe200078e02ff */
[----:B------:R-:W-:Y:S01]  /*5eb0*/  SHF.R.S32.HI R84, RZ, 0x18, R84 ;  /* 0x00000018ff547819 */ /* 0x000fe20000011454 */
[----:B------:R-:W-:Y:S01]  /*5ec0*/  IMAD R27, R86, R82, R27 ;  /* 0x00000052561b7224 */ /* 0x000fe200078e021b */
[----:B------:R-:W-:Y:S01]  /*5ed0*/  SHF.R.S32.HI R85, RZ, 0x18, R85 ;  /* 0x00000018ff557819 */ /* 0x000fe20000011455 */
[C---:B------:R-:W-:Y:S01]  /*5ee0*/  IMAD R26, R78.reuse, R30, RZ ;  /* 0x0000001e4e1a7224 */ /* 0x040fe200078e02ff */
[----:B------:R-:W-:Y:S01]  /*5ef0*/  SHF.R.S32.HI R86, RZ, 0x18, R91 ;  /* 0x00000018ff567819 */ /* 0x000fe2000001145b */
[----:B------:R-:W-:Y:S01]  /*5f00*/  IMAD R24, R81, R82, R24 ;  /* 0x0000005251187224 */ /* 0x000fe200078e0218 */
[----:B------:R-:W-:Y:S01]  /*5f10*/  I2IP.S8.S32.SAT R109, R27, R22, RZ ;  /* 0x000000161b6d7239 */ /* 0x000fe200000014ff */
[----:B------:R-:W-:Y:S01]  /*5f20*/  IMAD R25, R83, R82, R25 ;  /* 0x0000005253197224 */ /* 0x000fe200078e0219 */
[----:B------:R-:W-:Y:S01]  /*5f30*/  SHF.R.S32.HI R81, RZ, 0x18, R90 ;  /* 0x00000018ff517819 */ /* 0x000fe2000001145a */
[C---:B------:R-:W-:Y:S01]  /*5f40*/  IMAD R31, R78.reuse, R31, RZ ;  /* 0x0000001f4e1f7224 */ /* 0x040fe200078e02ff */
[----:B------:R-:W-:Y:S01]  /*5f50*/  I2IP.S8.S32.SAT R109, R21, R20, R109 ;  /* 0x00000014156d7239 */ /* 0x000fe2000000146d */
[----:B------:R-:W-:Y:S01]  /*5f60*/  IMAD R26, R85, R82, R26 ;  /* 0x00000052551a7224 */ /* 0x000fe200078e021a */
[C---:B------:R-:W-:Y:S01]  /*5f70*/  PRMT R83, R91.reuse, 0x8880, RZ ;  /* 0x000088805b537816 */ /* 0x040fe200000000ff */
[C---:B------:R-:W-:Y:S01]  /*5f80*/  IMAD R28, R78.reuse, R32, RZ ;  /* 0x000000204e1c7224 */ /* 0x040fe200078e02ff */
[----:B------:R-:W-:Y:S01]  /*5f90*/  SHF.L.U32 R85, R91, 0x8, RZ ;  /* 0x000000085b557819 */ /* 0x000fe200000006ff */
[C---:B------:R-:W-:Y:S02]  /*5fa0*/  IMAD R29, R78.reuse, R33, RZ ;  /* 0x000000214e1d7224 */ /* 0x040fe400078e02ff */
[----:B------:R-:W-:Y:S01]  /*5fb0*/  IMAD R31, R81, R82, R31 ;  /* 0x00000052511f7224 */ /* 0x000fe200078e021f */
[----:B------:R-:W-:Y:S01]  /*5fc0*/  SHF.R.S32.HI R85, RZ, 0x18, R85 ;  /* 0x00000018ff557819 */ /* 0x000fe20000011455 */
[----:B------:R-:W-:Y:S01]  /*5fd0*/  IMAD R30, R78, R34, RZ ;  /* 0x000000224e1e7224 */ /* 0x000fe200078e02ff */
[----:B------:R-:W-:Y:S01]  /*5fe0*/  PRMT R81, R92, 0x8880, RZ ;  /* 0x000088805c517816 */ /* 0x000fe200000000ff */
[----:B------:R-:W-:Y:S01]  /*5ff0*/  IMAD R28, R83, R82, R28 ;  /* 0x00000052531c7224 */ /* 0x000fe200078e021c */
[----:B------:R-:W-:Y:S01]  /*6000*/  I2IP.S8.S32.SAT R110, R31, R26, RZ ;  /* 0x0000001a1f6e7239 */ /* 0x000fe200000014ff */
[----:B------:R-:W-:Y:S01]  /*6010*/  IMAD R29, R84, R82, R29 ;  /* 0x00000052541d7224 */ /* 0x000fe200078e021d */
[----:B------:R-:W-:Y:S01]  /*6020*/  SHF.L.U32 R83, R92, 0x10, RZ ;  /* 0x000000105c537819 */ /* 0x000fe200000006ff */
[----:B------:R-:W-:Y:S01]  /*6030*/  IMAD R35, R78, R35, RZ ;  /* 0x000000234e237224 */ /* 0x000fe200078e02ff */
[----:B------:R-:W-:Y:S01]  /*6040*/  I2IP.S8.S32.SAT R110, R25, R24, R110 ;  /* 0x00000018196e7239 */ /* 0x000fe2000000146e */
[----:B------:R-:W-:Y:S01]  /*6050*/  IMAD R30, R85, R82, R30 ;  /* 0x00000052551e7224 */ /* 0x000fe200078e021e */
[----:B------:R-:W-:Y:S01]  /*6060*/  SHF.L.U32 R85, R92, 0x8, RZ ;  /* 0x000000085c557819 */ /* 0x000fe200000006ff */
[C---:B------:R-:W-:Y:S01]  /*6070*/  IMAD R32, R78.reuse, R36, RZ ;  /* 0x000000244e207224 */ /* 0x040fe200078e02ff */
[----:B------:R-:W-:Y:S01]  /*6080*/  SHF.R.S32.HI R83, RZ, 0x18, R83 ;  /* 0x00000018ff537819 */ /* 0x000fe20000011453 */
[----:B------:R-:W-:Y:S01]  /*6090*/  IMAD R33, R78, R37, RZ ;  /* 0x000000254e217224 */ /* 0x000fe200078e02ff */
[----:B------:R-:W-:Y:S01]  /*60a0*/  SHF.R.S32.HI R85, RZ, 0x18, R85 ;  /* 0x00000018ff557819 */ /* 0x000fe20000011455 */
[----:B------:R-:W-:Y:S01]  /*60b0*/  IMAD R35, R86, R82, R35 ;  /* 0x0000005256237224 */ /* 0x000fe200078e0223 */
[----:B------:R-:W-:Y:S01]  /*60c0*/  PRMT R84, R93, 0x8880, RZ ;  /* 0x000088805d547816 */ /* 0x000fe200000000ff */
[----:B------:R-:W-:Y:S01]  /*60d0*/  IMAD R34, R78, R38, RZ ;  /* 0x000000264e227224 */ /* 0x000fe200078e02ff */
[----:B------:R-:W-:Y:S01]  /*60e0*/  SHF.L.U32 R86, R96, 0x10, RZ ;  /* 0x0000001060567819 */ /* 0x000fe200000006ff */
[----:B------:R-:W-:Y:S01]  /*60f0*/  IMAD R32, R81, R82, R32 ;  /* 0x0000005251207224 */ /* 0x000fe200078e0220 */
[----:B------:R-:W-:Y:S01]  /*6100*/  SHF.R.S32.HI R81, RZ, 0x18, R92 ;  /* 0x00000018ff517819 */ /* 0x000fe2000001145c */
[C---:B------:R-:W-:Y:S01]  /*6110*/  IMAD R39, R78.reuse, R39, RZ ;  /* 0x000000274e277224 */ /* 0x040fe200078e02ff */
[----:B------:R-:W-:Y:S01]  /*6120*/  I2IP.S8.S32.SAT R111, R35, R30, RZ ;  /* 0x0000001e236f7239 */ /* 0x000fe200000014ff */
[-C--:B------:R-:W-:Y:S02]  /*6130*/  IMAD R33, R83, R82.reuse, R33 ;  /* 0x0000005253217224 */ /* 0x080fe400078e0221 */
[----:B------:R-:W-:Y:S01]  /*6140*/  IMAD R34, R85, R82, R34 ;  /* 0x0000005255227224 */ /* 0x000fe200078e0222 */
[----:B------:R-:W-:Y:S01]  /*6150*/  I2IP.S8.S32.SAT R111, R29, R28, R111 ;  /* 0x0000001c1d6f7239 */ /* 0x000fe2000000146f */
[C---:B------:R-:W-:Y:S01]  /*6160*/  IMAD.U32 R83, R93.reuse, 0x10000, RZ ;  /* 0x000100005d537824 */ /* 0x040fe200078e00ff */
[----:B------:R-:W-:Y:S01]  /*6170*/  SHF.L.U32 R85, R93, 0x8, RZ ;  /* 0x000000085d557819 */ /* 0x000fe200000006ff */
[----:B------:R-:W-:Y:S01]  /*6180*/  IMAD R39, R81, R82, R39 ;  /* 0x0000005251277224 */ /* 0x000fe200078e0227 */
[----:B------:R-:W-:Y:S01]  /*6190*/  MOV R81, R84 ;  /* 0x0000005400517202 */ /* 0x000fe20000000f00 */
[C---:B------:R-:W-:Y:S01]  /*61a0*/  IMAD R36, R78.reuse, R40, RZ ;  /* 0x000000284e247224 */ /* 0x040fe200078e02ff */
[----:B------:R-:W-:Y:S01]  /*61b0*/  SHF.R.S32.HI R83, RZ, 0x18, R83 ;  /* 0x00000018ff537819 */ /* 0x000fe20000011453 */
[C---:B------:R-:W-:Y:S01]  /*61c0*/  IMAD R37, R78.reuse, R41, RZ ;  /* 0x000000294e257224 */ /* 0x040fe200078e02ff */
[----:B------:R-:W-:Y:S01]  /*61d0*/  SHF.R.S32.HI R85, RZ, 0x18, R85 ;  /* 0x00000018ff557819 */ /* 0x000fe20000011455 */
[C---:B------:R-:W-:Y:S01]  /*61e0*/  IMAD R38, R78.reuse, R42, RZ ;  /* 0x0000002a4e267224 */ /* 0x040fe200078e02ff */
[----:B------:R1:W-:Y:S01]  /*61f0*/  STS.128 [R172+0x4200], R108 ;  /* 0x0042006cac007388 */ /* 0x0003e20000000c00 */
[----:B------:R-:W-:Y:S01]  /*6200*/  IMAD R36, R81, R82, R36 ;  /* 0x0000005251247224 */ /* 0x000fe200078e0224 */
[----:B------:R-:W-:Y:S01]  /*6210*/  I2IP.S8.S32.SAT R112, R39, R34, RZ ;  /* 0x0000002227707239 */ /* 0x000fe200000014ff */
[-C--:B------:R-:W-:Y:S01]  /*6220*/  IMAD R37, R83, R82.reuse, R37 ;  /* 0x0000005253257224 */ /* 0x080fe200078e0225 */
[----:B------:R-:W-:Y:S01]  /*6230*/  SHF.R.S32.HI R84, RZ, 0x18, R93 ;  /* 0x00000018ff547819 */ /* 0x000fe2000001145d */
[----:B------:R-:W-:Y:S01]  /*6240*/  IMAD R43, R78, R43, RZ ;  /* 0x0000002b4e2b7224 */ /* 0x000fe200078e02ff */
[C---:B------:R-:W-:Y:S01]  /*6250*/  SHF.L.U32 R83, R94.reuse, 0x10, RZ ;  /* 0x000000105e537819 */ /* 0x040fe200000006ff */
[----:B------:R-:W-:Y:S01]  /*6260*/  IMAD R38, R85, R82, R38 ;  /* 0x0000005255267224 */ /* 0x000fe200078e0226 */
[----:B------:R-:W-:Y:S01]  /*6270*/  PRMT R81, R94, 0x8880, RZ ;  /* 0x000088805e517816 */ /* 0x000fe200000000ff */
[----:B------:R-:W-:Y:S01]  /*6280*/  IMAD R40, R78, R44, RZ ;  /* 0x0000002c4e287224 */ /* 0x000fe200078e02ff */
[----:B------:R-:W-:Y:S01]  /*6290*/  SHF.L.U32 R85, R94, 0x8, RZ ;  /* 0x000000085e557819 */ /* 0x000fe200000006ff */
[----:B------:R-:W-:Y:S01]  /*62a0*/  IMAD R41, R78, R45, RZ ;  /* 0x0000002d4e297224 */ /* 0x000fe200078e02ff */
[----:B------:R-:W-:Y:S01]  /*62b0*/  SHF.R.S32.HI R83, RZ, 0x18, R83 ;  /* 0x00000018ff537819 */ /* 0x000fe20000011453 */
[----:B------:R-:W-:Y:S01]  /*62c0*/  IMAD R43, R84, R82, R43 ;  /* 0x00000052542b7224 */ /* 0x000fe200078e022b */
[----:B------:R-:W-:Y:S01]  /*62d0*/  SHF.R.S32.HI R85, RZ, 0x18, R85 ;  /* 0x00000018ff557819 */ /* 0x000fe20000011455 */
[C---:B------:R-:W-:Y:S01]  /*62e0*/  IMAD R42, R78.reuse, R46, RZ ;  /* 0x0000002e4e2a7224 */ /* 0x040fe200078e02ff */
[----:B------:R-:W-:Y:S01]  /*62f0*/  I2IP.S8.S32.SAT R112, R33, R32, R112 ;  /* 0x0000002021707239 */ /* 0x000fe20000001470 */
[----:B------:R-:W-:Y:S01]  /*6300*/  IMAD R40, R81, R82, R40 ;  /* 0x0000005251287224 */ /* 0x000fe200078e0228 */
[----:B------:R-:W-:Y:S01]  /*6310*/  SHF.R.S32.HI R84, RZ, 0x18, R94 ;  /* 0x00000018ff547819 */ /* 0x000fe2000001145e */
[----:B------:R-:W-:Y:S01]  /*6320*/  IMAD R47, R78, R47, RZ ;  /* 0x0000002f4e2f7224 */ /* 0x000fe200078e02ff */
[----:B------:R-:W-:Y:S01]  /*6330*/  I2IP.S8.S32.SAT R113, R43, R38, RZ ;  /* 0x000000262b717239 */ /* 0x000fe200000014ff */
[-C--:B------:R-:W-:Y:S01]  /*6340*/  IMAD R41, R83, R82.reuse, R41 ;  /* 0x0000005253297224 */ /* 0x080fe200078e0229 */
[----:B------:R-:W-:Y:S01]  /*6350*/  PRMT R81, R95, 0x8880, RZ ;  /* 0x000088805f517816 */ /* 0x000fe200000000ff */
[-C--:B------:R-:W-:Y:S01]  /*6360*/  IMAD R42, R85, R82.reuse, R42 ;  /* 0x00000052552a7224 */ /* 0x080fe200078e022a */
[----:B------:R-:W-:Y:S01]  /*6370*/  SHF.L.U32 R83, R95, 0x10, RZ ;  /* 0x000000105f537819 */ /* 0x000fe200000006ff */
[----:B------:R-:W-:Y:S01]  /*6380*/  IMAD R47, R84, R82, R47 ;  /* 0x00000052542f7224 */ /* 0x000fe200078e022f */
[----:B------:R-:W-:Y:S01]  /*6390*/  I2IP.S8.S32.SAT R113, R37, R36, R113 ;  /* 0x0000002425717239 */ /* 0x000fe20000001471 */
[C---:B------:R-:W-:Y:S01]  /*63a0*/  IMAD R44, R78.reuse, R48, RZ ;  /* 0x000000304e2c7224 */ /* 0x040fe200078e02ff */
[----:B------:R-:W-:Y:S01]  /*63b0*/  SHF.R.S32.HI R83, RZ, 0x18, R83 ;  /* 0x00000018ff537819 */ /* 0x000fe20000011453 */
[----:B------:R-:W-:Y:S01]  /*63c0*/  IMAD.SHL.U32 R84, R95, 0x100, RZ ;  /* 0x000001005f547824 */ /* 0x000fe200078e00ff */
[----:B------:R-:W-:Y:S01]  /*63d0*/  I2IP.S8.S32.SAT R114, R47, R42, RZ ;  /* 0x0000002a2f727239 */ /* 0x000fe200000014ff */
[----:B------:R-:W-:Y:S01]  /*63e0*/  IMAD R45, R78, R49, RZ ;  /* 0x000000314e2d7224 */ /* 0x000fe200078e02ff */
[----:B------:R-:W-:Y:S01]  /*63f0*/  PRMT R85, R96, 0x8880, RZ ;  /* 0x0000888060557816 */ /* 0x000fe200000000ff */
[----:B------:R-:W-:Y:S01]  /*6400*/  IMAD R44, R81, R82, R44 ;  /* 0x00000052512c7224 */ /* 0x000fe200078e022c */
[----:B------:R-:W-:Y:S01]  /*6410*/  SHF.R.S32.HI R81, RZ, 0x18, R84 ;  /* 0x00000018ff517819 */ /* 0x000fe20000011454 */
[C---:B------:R-:W-:Y:S01]  /*6420*/  IMAD R46, R78.reuse, R50, RZ ;  /* 0x000000324e2e7224 */ /* 0x040fe200078e02ff */
[----:B------:R-:W-:Y:S01]  /*6430*/  I2IP.S8.S32.SAT R114, R41, R40, R114 ;  /* 0x0000002829727239 */ /* 0x000fe20000001472 */
[----:B------:R-:W-:Y:S01]  /*6440*/  IMAD R45, R83, R82, R45 ;  /* 0x00000052532d7224 */ /* 0x000fe200078e022d */
[----:B------:R-:W-:Y:S01]  /*6450*/  SHF.R.S32.HI R83, RZ, 0x18, R95 ;  /* 0x00000018ff537819 */ /* 0x000fe2000001145f */
[----:B------:R-:W-:Y:S01]  /*6460*/  IMAD R51, R78, R51, RZ ;  /* 0x000000334e337224 */ /* 0x000fe200078e02ff */
[----:B------:R-:W-:Y:S01]  /*6470*/  SHF.L.U32 R84, R96, 0x8, RZ ;  /* 0x0000000860547819 */ /* 0x000fe200000006ff */
[C---:B------:R-:W-:Y:S02]  /*6480*/  IMAD R48, R78.reuse, R52, RZ ;  /* 0x000000344e307224 */ /* 0x040fe400078e02ff */
[-C--:B------:R-:W-:Y:S01]  /*6490*/  IMAD R46, R81, R82.reuse, R46 ;  /* 0x00000052512e7224 */ /* 0x080fe200078e022e */
[----:B------:R-:W-:Y:S01]  /*64a0*/  SHF.R.S32.HI R81, RZ, 0x18, R86 ;  /* 0x00000018ff517819 */ /* 0x000fe20000011456 */
[C---:B------:R-:W-:Y:S01]  /*64b0*/  IMAD R49, R78.reuse, R53, RZ ;  /* 0x000000354e317224 */ /* 0x040fe200078e02ff */
[----:B------:R-:W-:Y:S01]  /*64c0*/  SHF.R.S32.HI R86, RZ, 0x18, R99 ;  /* 0x00000018ff567819 */ /* 0x000fe20000011463 */
[----:B------:R-:W-:Y:S01]  /*64d0*/  IMAD R51, R83, R82, R51 ;  /* 0x0000005253337224 */ /* 0x000fe200078e0233 */
[----:B------:R-:W-:Y:S01]  /*64e0*/  SHF.R.S32.HI R83, RZ, 0x18, R84 ;  /* 0x00000018ff537819 */ /* 0x000fe20000011454 */
[C---:B------:R-:W-:Y:S01]  /*64f0*/  IMAD R50, R78.reuse, R54, RZ ;  /* 0x000000364e327224 */ /* 0x040fe200078e02ff */
[----:B------:R-:W-:Y:S01]  /*6500*/  SHF.R.S32.HI R84, RZ, 0x18, R96 ;  /* 0x00000018ff547819 */ /* 0x000fe20000011460 */
[----:B------:R-:W-:Y:S01]  /*6510*/  IMAD R48, R85, R82, R48 ;  /* 0x0000005255307224 */ /* 0x000fe200078e0230 */
[----:B------:R-:W-:Y:S01]  /*6520*/  I2IP.S8.S32.SAT R115, R51, R46, RZ ;  /* 0x0000002e33737239 */ /* 0x000fe200000014ff */
[C---:B------:R-:W-:Y:S01]  /*6530*/  IMAD R55, R78.reuse, R55, RZ ;  /* 0x000000374e377224 */ /* 0x040fe200078e02ff */
[----:B------:R-:W-:Y:S01]  /*6540*/  SHF.L.U32 R85, R97, 0x10, RZ ;  /* 0x0000001061557819 */ /* 0x000fe200000006ff */
[----:B------:R-:W-:Y:S01]  /*6550*/  IMAD R49, R81, R82, R49 ;  /* 0x0000005251317224 */ /* 0x000fe200078e0231 */
[----:B------:R-:W-:Y:S01]  /*6560*/  PRMT R81, R97, 0x8880, RZ ;  /* 0x0000888061517816 */ /* 0x000fe200000000ff */
[----:B------:R-:W-:Y:S01]  /*6570*/  IMAD R52, R78, R56, RZ ;  /* 0x000000384e347224 */ /* 0x000fe200078e02ff */
[----:B------:R-:W-:Y:S01]  /*6580*/  I2IP.S8.S32.SAT R115, R45, R44, R115 ;  /* 0x0000002c2d737239 */ /* 0x000fe20000001473 */
[-C--:B------:R-:W-:Y:S01]  /*6590*/  IMAD R50, R83, R82.reuse, R50 ;  /* 0x0000005253327224 */ /* 0x080fe200078e0232 */
[----:B------:R-:W-:Y:S01]  /*65a0*/  SHF.R.S32.HI R83, RZ, 0x18, R85 ;  /* 0x00000018ff537819 */ /* 0x000fe20000011455 */
[-C--:B------:R-:W-:Y:S01]  /*65b0*/  IMAD R55, R84, R82.reuse, R55 ;  /* 0x0000005254377224 */ /* 0x080fe200078e0237 */
[----:B------:R-:W-:Y:S01]  /*65c0*/  PRMT R85, R98, 0x8880, RZ ;  /* 0x0000888062557816 */ /* 0x000fe200000000ff */
[----:B------:R-:W-:Y:S01]  /*65d0*/  IMAD R52, R81, R82, R52 ;  /* 0x0000005251347224 */ /* 0x000fe200078e0234 */
[----:B------:R-:W-:Y:S01]  /*65e0*/  SHF.L.U32 R81, R97, 0x8, RZ ;  /* 0x0000000861517819 */ /* 0x000fe200000006ff */
[C---:B------:R-:W-:Y:S01]  /*65f0*/  IMAD R53, R78.reuse, R57, RZ ;  /* 0x000000394e357224 */ /* 0x040fe200078e02ff */
[----:B------:R1:W-:Y:S01]  /*6600*/  STS.128 [R171+0x4200], R112 ;  /* 0x00420070ab007388 */ /* 0x0003e20000000c00 */
[----:B------:R-:W-:Y:S01]  /*6610*/  IMAD R54, R78, R58, RZ ;  /* 0x0000003a4e367224 */ /* 0x000fe200078e02ff */
[----:B------:R-:W-:Y:S01]  /*6620*/  SHF.R.S32.HI R81, RZ, 0x18, R81 ;  /* 0x00000018ff517819 */ /* 0x000fe20000011451 */
[----:B------:R-:W-:Y:S01]  /*6630*/  IMAD R53, R83, R82, R53 ;  /* 0x0000005253357224 */ /* 0x000fe200078e0235 */
[----:B------:R-:W-:Y:S01]  /*6640*/  SHF.L.U32 R84, R98, 0x10, RZ ;  /* 0x0000001062547819 */ /* 0x000fe200000006ff */
[C---:B------:R-:W-:Y:S01]  /*6650*/  IMAD R59, R78.reuse, R59, RZ ;  /* 0x0000003b4e3b7224 */ /* 0x040fe200078e02ff */
[----:B------:R-:W-:Y:S01]  /*6660*/  SHF.R.S32.HI R83, RZ, 0x18, R97 ;  /* 0x00000018ff537819 */ /* 0x000fe20000011461 */
[C---:B------:R-:W-:Y:S01]  /*6670*/  IMAD R56, R78.reuse, R60, RZ ;  /* 0x0000003c4e387224 */ /* 0x040fe200078e02ff */
[----:B------:R-:W-:Y:S01]  /*6680*/  I2IP.S8.S32.SAT R120, R55, R50, RZ ;  /* 0x0000003237787239 */ /* 0x000fe200000014ff */
[----:B------:R-:W-:Y:S01]  /*6690*/  IMAD R54, R81, R82, R54 ;  /* 0x0000005251367224 */ /* 0x000fe200078e0236 */
[----:B------:R-:W-:Y:S01]  /*66a0*/  SHF.R.S32.HI R84, RZ, 0x18, R84 ;  /* 0x00000018ff547819 */ /* 0x000fe20000011454 */
[----:B------:R-:W-:Y:S01]  /*66b0*/  IMAD R57, R78, R61, RZ ;  /* 0x0000003d4e397224 */ /* 0x000fe200078e02ff */
[----:B------:R-:W-:Y:S01]  /*66c0*/  I2IP.S8.S32.SAT R120, R49, R48, R120 ;  /* 0x0000003031787239 */ /* 0x000fe20000001478 */
[-C--:B------:R-:W-:Y:S01]  /*66d0*/  IMAD R59, R83, R82.reuse, R59 ;  /* 0x00000052533b7224 */ /* 0x080fe200078e023b */
[----:B------:R-:W-:Y:S01]  /*66e0*/  PRMT R83, R99, 0x8880, RZ ;  /* 0x0000888063537816 */ /* 0x000fe200000000ff */
[-C--:B------:R-:W-:Y:S01]  /*66f0*/  IMAD R56, R85, R82.reuse, R56 ;  /* 0x0000005255387224 */ /* 0x080fe200078e0238 */
[----:B------:R-:W-:Y:S01]  /*6700*/  SHF.R.S32.HI R81, RZ, 0x18, R98 ;  /* 0x00000018ff517819 */ /* 0x000fe20000011462 */
[----:B------:R-:W-:Y:S01]  /*6710*/  IMAD R57, R84, R82, R57 ;  /* 0x0000005254397224 */ /* 0x000fe200078e0239 */
[----:B------:R-:W-:Y:S01]  /*6720*/  I2IP.S8.S32.SAT R121, R59, R54, RZ ;  /* 0x000000363b797239 */ /* 0x000fe200000014ff */
[C---:B------:R-:W-:Y:S01]  /*6730*/  IMAD R58, R78.reuse, R62, RZ ;  /* 0x0000003e4e3a7224 */ /* 0x040fe200078e02ff */
[C---:B------:R-:W-:Y:S01]  /*6740*/  SHF.L.U32 R85, R99.reuse, 0x8, RZ ;  /* 0x0000000863557819 */ /* 0x040fe200000006ff */
[----:B------:R-:W-:Y:S01]  /*6750*/  IMAD.U32 R84, R99, 0x10000, RZ ;  /* 0x0001000063547824 */ /* 0x000fe200078e00ff */
[----:B------:R-:W-:Y:S01]  /*6760*/  I2IP.S8.S32.SAT R121, R53, R52, R121 ;  /* 0x0000003435797239 */ /* 0x000fe20000001479 */
[C---:B------:R-:W-:Y:S01]  /*6770*/  IMAD R63, R78.reuse, R63, RZ ;  /* 0x0000003f4e3f7224 */ /* 0x040fe200078e02ff */
[----:B------:R-:W-:Y:S01]  /*6780*/  SHF.R.S32.HI R85, RZ, 0x18, R85 ;  /* 0x00000018ff557819 */ /* 0x000fe20000011455 */
[C---:B------:R-:W-:Y:S01]  /*6790*/  IMAD R60, R78.reuse, R64, RZ ;  /* 0x000000404e3c7224 */ /* 0x040fe200078e02ff */
[----:B------:R-:W-:Y:S01]  /*67a0*/  SHF.R.S32.HI R84, RZ, 0x18, R84 ;  /* 0x00000018ff547819 */ /* 0x000fe20000011454 */
[-C--:B------:R-:W-:Y:S02]  /*67b0*/  IMAD R58, R87, R82.reuse, R58 ;  /* 0x00000052573a7224 */ /* 0x080fe400078e023a */
[C---:B------:R-:W-:Y:S02]  /*67c0*/  IMAD R61, R78.reuse, R65, RZ ;  /* 0x000000414e3d7224 */ /* 0x040fe400078e02ff */
[-C--:B------:R-:W-:Y:S02]  /*67d0*/  IMAD R63, R81, R82.reuse, R63 ;  /* 0x00000052513f7224 */ /* 0x080fe400078e023f */
[----:B------:R-:W-:Y:S02]  /*67e0*/  IMAD R60, R83, R82, R60 ;  /* 0x00000052533c7224 */ /* 0x000fe400078e023c */
[----:B------:R-:W-:Y:S01]  /*67f0*/  IMAD R62, R78, R66, RZ ;  /* 0x000000424e3e7224 */ /* 0x000fe200078e02ff */
[----:B------:R-:W-:Y:S01]  /*6800*/  I2IP.S8.S32.SAT R122, R63, R58, RZ ;  /* 0x0000003a3f7a7239 */ /* 0x000fe200000014ff */
[----:B------:R-:W-:Y:S02]  /*6810*/  IMAD R61, R84, R82, R61 ;  /* 0x00000052543d7224 */ /* 0x000fe400078e023d */
[----:B------:R-:W-:Y:S01]  /*6820*/  IMAD R67, R78, R67, RZ ;  /* 0x000000434e437224 */ /* 0x000fe200078e02ff */
[----:B------:R-:W-:Y:S01]  /*6830*/  I2IP.S8.S32.SAT R122, R57, R56, R122 ;  /* 0x00000038397a7239 */ /* 0x000fe2000000147a */
[-C--:B------:R-:W-:Y:S02]  /*6840*/  IMAD R62, R85, R82.reuse, R62 ;  /* 0x00000052553e7224 */ /* 0x080fe400078e023e */
[----:B------:R-:W-:Y:S05]  /*6850*/  IMAD R67, R86, R82, R67 ;  /* 0x0000005256437224 */ /* 0x000fea00078e0243 */
[----:B------:R-:W-:Y:S04]  /*6860*/  I2IP.S8.S32.SAT R123, R67, R62, RZ ;  /* 0x0000003e437b7239 */ /* 0x000fe800000014ff */
[----:B------:R-:W-:Y:S05]  /*6870*/  I2IP.S8.S32.SAT R123, R61, R60, R123 ;  /* 0x0000003c3d7b7239 */ /* 0x000fea000000147b */
[----:B------:R1:W-:Y:S01]  /*6880*/  STS.128 [R170+0x4200], R120 ;  /* 0x00420078aa007388 */ /* 0x0003e20000000c00 */
[----:B------:R-:W-:Y:S01]  /*6890*/  @!PT LDS RZ, [RZ] ;  /* 0x00000000fffff984 */ /* 0x000fe20000000800 */
[----:B------:R-:W-:Y:S01]  /*68a0*/  @!PT LDS RZ, [RZ] ;  /* 0x00000000fffff984 */ /* 0x000fe20000000800 */
[----:B------:R-:W-:Y:S01]  /*68b0*/  @!PT LDS RZ, [RZ] ;  /* 0x00000000fffff984 */ /* 0x000fe20000000800 */
[----:B------:R-:W-:Y:S01]  /*68c0*/  @!PT LDS RZ, [RZ] ;  /* 0x00000000fffff984 */ /* 0x000fe20000000800 */
[----:B------:R2:W-:Y:S07]  /*68d0*/  MEMBAR.ALL.CTA ;  /* 0x0000000000007992 */ /* 0x0005ee0000008000 */
[----:B--2---:R-:W2:Y:S02]  /*68e0*/  FENCE.VIEW.ASYNC.S ;  /* 0x00000000000073c6 */ /* 0x004ea40000000000 */
[----:B--2---:R-:W-:Y:S06]  /*68f0*/  BAR.SYNC.DEFER_BLOCKING 0x1, 0x80 ;  /* 0x0042000000007b1d */ /* 0x004fec0000010000 */
[----:B------:R-:W-:Y:S05]  /*6900*/  @P0 BRA `(.L_x_94) ;  /* 0x0000000000280947 */ /* 0x000fea0003800000 */
[----:B------:R-:W-:Y:S02]  /*6910*/  UIADD3 UR4, UPT, UPT, UR49, 0x4200, URZ ;  /* 0x0000420031047890 */ /* 0x000fe4000fffe0ff */
[----:B------:R-:W-:Y:S01]  /*6920*/  UIADD3 UR6, UP0, UPT, UR52, 0x680, URZ ;  /* 0x0000068034067890 */ /* 0x000fe2000ff1e0ff */
[----:B------:R-:W-:Y:S03]  /*6930*/  UMOV UR43, UR36 ;  /* 0x00000024002b7c82 */ /* 0x000fe60008000000 */
[----:B------:R-:W-:Y:S01]  /*6940*/  MOV R166, UR4 ;  /* 0x0000000400a67c02 */ /* 0x000fe20008000f00 */
[----:B------:R-:W-:Y:S03]  /*6950*/  UIADD3.X UR7, UPT, UPT, URZ, UR53, URZ, UP0, !UPT ;  /* 0x00000035ff077290 */ /* 0x000fe600087fe4ff */
[----:B------:R-:W-:Y:S11]  /*6960*/  R2UR UR40, R166 ;  /* 0x00000000a62872ca */ /* 0x000ff600000e0000 */
[----:B------:R-:W-:Y:S02]  /*6970*/  @!UPT UIADD3 URZ, UPT, UPT, URZ, URZ, URZ ;  /* 0x000000fffffff290 */ /* 0x000fe4000fffe0ff */
[----:B------:R2:W-:Y:S01]  /*6980*/  UTMASTG.3D [UR40], [UR6] ;  /* 0x00000028060073b5 */ /* 0x0005e20008010000 */
[----:B------:R0:W-:Y:S01]  /*6990*/  UTMACMDFLUSH ;  /* 0x00000000000079b7 */ /* 0x0001e20000000000 */
[----:B--2---:R-:W-:Y:S04]  /*69a0*/  DEPBAR.LE SB0, 0x1 ;  /* 0x000080400000791a */ /* 0x004fe80000000000 */
.L_x_94:
[----:B------:R-:W-:Y:S05]  /*69b0*/  BSYNC.RECONVERGENT B0 ;  /* 0x0000000000007941 */ /* 0x000fea0003800200 */
.L_x_93:
[----:B------:R-:W-:Y:S06]  /*69c0*/  BAR.SYNC.DEFER_BLOCKING 0x1, 0x80 ;  /* 0x0042000000007b1d */ /* 0x000fec0000010000 */
[----:B------:R-:W2:Y:S01]  /*69d0*/  @P6 SYNCS.PHASECHK.TRANS64.TRYWAIT P0, [R125+URZ+0x30], R126 ;  /* 0x0000307e7d0065a7 */ /* 0x000ea200080011ff */
[----:B------:R-:W-:Y:S01]  /*69e0*/  BSSY B1, `(.L_x_95) ;  /* 0x0000023000017945 */ /* 0x000fe20003800000 */
[----:B--2---:R-:W-:Y:S03]  /*69f0*/  @P6 SEL R117, RZ, 0x1, !P0 ;  /* 0x00000001ff756807 */ /* 0x004fe60004000000 */
[----:B------:R-:W-:Y:S05]  /*6a00*/  @!P6 BRA `(.L_x_96) ;  /* 0x000000000080e947 */ /* 0x000fea0003800000 */
[----:B------:R-:W-:Y:S01]  /*6a10*/  ISETP.NE.AND P1, PT, R118, RZ, PT ;  /* 0x000000ff7600720c */ /* 0x000fe20003f25270 */
[----:B------:R-:W-:Y:S01]  /*6a20*/  BSSY B0, `(.L_x_97) ;  /* 0x000000a000007945 */ /* 0x000fe20003800000 */
[----:B------:R-:W-:Y:S11]  /*6a30*/  ISETP.NE.AND P0, PT, R117, RZ, PT ;  /* 0x000000ff7500720c */ /* 0x000ff60003f05270 */
[----:B------:R-:W-:Y:S04]  /*6a40*/  @P1 IMAD R119, R160, 0x2000, R119 ;  /* 0x00002000a0771824 */ /* 0x000fe800078e0277 */
[--C-:B------:R-:W-:Y:S01]  /*6a50*/  @P1 IMAD.IADD R124, R124, 0x1, R119.reuse ;  /* 0x000000017c7c1824 */ /* 0x100fe200078e0277 */
[----:B------:R-:W-:Y:S01]  /*6a60*/  @P1 IADD3 R3, PT, PT, R165, R119, RZ ;  /* 0x00000077a5031210 */ /* 0x000fe20007ffe0ff */
[----:B------:R-:W-:Y:S01]  /*6a70*/  @P1 IMAD.IADD R2, R164, 0x1, R119 ;  /* 0x00000001a4021824 */ /* 0x000fe200078e0277 */
[----:B------:R-:W-:Y:S06]  /*6a80*/  @P0 BRA `(.L_x_98) ;  /* 0x00000000000c0947 */ /* 0x000fec0003800000 */
[----:B------:R-:W-:Y:S04]  /*6a90*/  SHF.L.U32 R0, R159, 0x1f, RZ ;  /* 0x0000001f9f007819 */ /* 0x000fe800000006ff */
[----:B------:R-:W2:Y:S02]  /*6aa0*/  SYNCS.PHASECHK.TRANS64.TRYWAIT P0, [R125+URZ+0x30], R0 ;  /* 0x000030007d0075a7 */ /* 0x000ea400080011ff */
[----:B--2---:R-:W-:Y:S05]  /*6ab0*/  @!P0 BRA `(.L_x_99) ;  /* 0x0000001c00dc8947 */ /* 0x004fea0003800000 */
.L_x_98:
[----:B------:R-:W-:Y:S05]  /*6ac0*/  BSYNC B0 ;  /* 0x0000000000007941 */ /* 0x000fea0003800000 */
.L_x_97:
[----:B------:R-:W-:Y:S01]  /*6ad0*/  ISETP.NE.AND P0, PT, R118, RZ, PT ;  /* 0x000000ff7600720c */ /* 0x000fe20003f05270 */
[----:B--2---:R-:W-:Y:S02]  /*6ae0*/  VIADD R125, R125, 0x40 ;  /* 0x000000407d7d7836 */ /* 0x004fe40000000000 */
[----:B------:R-:W-:Y:S02]  /*6af0*/  IMAD.U32 R0, RZ, RZ, UR37 ;  /* 0x00000025ff007e24 */ /* 0x000fe4000f8e00ff */
[----:B------:R-:W-:Y:S03]  /*6b00*/  VIADD R160, R160, 0x1 ;  /* 0x00000001a0a07836 */ /* 0x000fe60000000000 */
[----:B------:R-:W-:Y:S05]  /*6b10*/  PRMT R0, R0, 0x654, R125 ;  /* 0x0000065400007816 */ /* 0x000fea000000007d */
[----:B------:R2:W3:Y:S04]  /*6b20*/  @P0 LDS.128 R100, [R119+0x200] ;  /* 0x0002000077640984 */ /* 0x0004e80000000c00 */
[----:B------:R2:W4:Y:S04]  /*6b30*/  @P0 LDS.128 R88, [R3+0x200] ;  /* 0x0002000003580984 */ /* 0x0005280000000c00 */
        /* <DEDUP_REMOVED lines=12> */
[----:B--234-:R-:W-:Y:S02]  /*6c00*/  LOP3.LUT R159, R159, R0, RZ, 0x3c, !PT ;  /* 0x000000009f9f7212 */ /* 0x01cfe400078e3cff */
.L_x_96:
[----:B------:R-:W-:Y:S05]  /*6c10*/  BSYNC B1 ;  /* 0x0000000000017941 */ /* 0x000fea0003800000 */
.L_x_95:
[----:B------:R-:W-:Y:S05]  /*6c20*/  VIADD R3, R80, 0x40 ;  /* 0x0000004050037836 */ /* 0x000fea0000000000 */
[----:B------:R-:W-:Y:S04]  /*6c30*/  SHF.R.U32.HI R3, RZ, 0x15, R3 ;  /* 0x00000015ff037819 */ /* 0x000fe80000011603 */
[----:B------:R-:W-:Y:S11]  /*6c40*/  LOP3.LUT P0, RZ, R3, 0x3, R154, 0x48, !PT ;  /* 0x0000000303ff7812 */ /* 0x000ff6000780489a */
[----:B------:R-:W-:Y:S02]  /*6c50*/  @!UPT UIADD3 URZ, UPT, UPT, URZ, URZ, URZ ;  /* 0x000000fffffff290 */ /* 0x000fe4000fffe0ff */
[----:B------:R-:W-:Y:S05]  /*6c60*/  @!P0 BRA `(.L_x_100) ;  /* 0x0000000000408947 */ /* 0x000fea0003800000 */
[----:B------:R-:W2:Y:S01]  /*6c70*/  LDCU.64 UR8, c[0x4][0x70] ;  /* 0x01000e00ff0877ac */ /* 0x000ea20008000a00 */
[----:B------:R-:W-:Y:S01]  /*6c80*/  MOV R3, 0x0 ;  /* 0x0000000000037802 */ /* 0x000fe20000000f00 */
[----:B------:R-:W-:Y:S02]  /*6c90*/  HFMA2 R12, -RZ, RZ, 0, 5.9604644775390625e-08 ;  /* 0x00000001ff0c7431 */ /* 0x000fe400000001ff */
[----:B------:R-:W-:Y:S02]  /*6ca0*/  IMAD.MOV.U32 R8, RZ, RZ, 0x192 ;  /* 0x00000192ff087424 */ /* 0x000fe400078e00ff */
[----:B------:R-:W-:Y:S01]  /*6cb0*/  IMAD.MOV.U32 R13, RZ, RZ, RZ ;  /* 0x000000ffff0d7224 */ /* 0x000fe200078e00ff */
[----:B------:R-:W3:Y:S01]  /*6cc0*/  LDCU.64 UR6, c[0x4][0x78] ;  /* 0x01000f00ff0677ac */ /* 0x000ee20008000a00 */
[----:B------:R-:W4:Y:S01]  /*6cd0*/  LDC.64 R2, c[0x4][R3] ;  /* 0x0100000003027b82 */ /* 0x000f220000000a00 */
[----:B------:R-:W5:Y:S01]  /*6ce0*/  LDCU.64 UR4, c[0x4][0x10] ;  /* 0x01000200ff0477ac */ /* 0x000f620008000a00 */
[----:B--2---:R-:W-:Y:S01]  /*6cf0*/  MOV R5, UR9 ;  /* 0x0000000900057c02 */ /* 0x004fe20008000f00 */
[----:B------:R-:W-:Y:S01]  /*6d00*/  IMAD.U32 R4, RZ, RZ, UR8 ;  /* 0x00000008ff047e24 */ /* 0x000fe2000f8e00ff */
[----:B---3--:R-:W-:Y:S01]  /*6d10*/  MOV R7, UR7 ;  /* 0x0000000700077c02 */ /* 0x008fe20008000f00 */
[----:B------:R-:W-:Y:S01]  /*6d20*/  IMAD.U32 R6, RZ, RZ, UR6 ;  /* 0x00000006ff067e24 */ /* 0x000fe2000f8e00ff */
[----:B-----5:R-:W-:Y:S01]  /*6d30*/  MOV R11, UR5 ;  /* 0x00000005000b7c02 */ /* 0x020fe20008000f00 */
[----:B------:R-:W-:Y:S02]  /*6d40*/  IMAD.U32 R10, RZ, RZ, UR4 ;  /* 0x00000004ff0a7e24 */ /* 0x000fe4000f8e00ff */
[----:B------:R-:W-:Y:S07]  /*6d50*/  LEPC R20, `(.L_x_100) ;  /* 0x000000001014794e */ /* 0x000fee0000000000 */
[----:B-1--4-:R-:W-:Y:S05]  /*6d60*/  CALL.ABS.NOINC R2 ;  /* 0x0000000002007343 */ /* 0x012fea0003c00000 */
.L_x_100:
[----:B------:R-:W-:Y:S01]  /*6d70*/  ISETP.NE.AND P0, PT, R167, RZ, PT ;  /* 0x000000ffa700720c */ /* 0x000fe20003f05270 */
[----:B------:R-:W-:Y:S05]  /*6d80*/  WARPSYNC.ALL ;  /* 0x0000000000007948 */ /* 0x000fea0003800000 */
[----:B------:R-:W-:Y:S01]  /*6d90*/  IMAD.U32 R140, R102, 0x10000, RZ ;  /* 0x00010000668c7824 */ /* 0x000fe200078e00ff */
[----:B------:R-:W-:Y:S01]  /*6da0*/  R2UR UR4, R80 ;  /* 0x00000000500472ca */ /* 0x000fe200000e0000 */
[----:B------:R-:W-:Y:S01]  /*6db0*/  IMAD.U32 R134, R88, 0x10000, RZ ;  /* 0x0001000058867824 */ /* 0x000fe200078e00ff */
[C---:B------:R-:W-:Y:S01]  /*6dc0*/  SHF.L.U32 R0, R100.reuse, 0x10, RZ ;  /* 0x0000001064007819 */ /* 0x040fe200000006ff */
[----:B-1----:R-:W-:Y:S01]  /*6dd0*/  IMAD.U32 R119, R93, 0x10000, RZ ;  /* 0x000100005d777824 */ /* 0x002fe200078e00ff */
[----:B------:R-:W-:Y:S01]  /*6de0*/  PRMT R3, R100, 0x8880, RZ ;  /* 0x0000888064037816 */ /* 0x000fe200000000ff */
[----:B------:R-:W-:Y:S01]  /*6df0*/  IMAD.U32 R104, R98, 0x10000, RZ ;  /* 0x0001000062687824 */ /* 0x000fe200078e00ff */
[----:B------:R-:W-:Y:S01]  /*6e00*/  SHF.L.U32 R81, R100, 0x8, RZ ;  /* 0x0000000864517819 */ /* 0x000fe200000006ff */
[----:B------:R-:W-:Y:S01]  /*6e10*/  IMAD.SHL.U32 R127, R90, 0x100, RZ ;  /* 0x000001005a7f7824 */ /* 0x000fe200078e00ff */
[----:B------:R-:W-:Y:S01]  /*6e20*/  SHF.R.S32.HI R0, RZ, 0x18, R0 ;  /* 0x00000018ff007819 */ /* 0x000fe20000011400 */
[----:B------:R-:W-:Y:S01]  /*6e30*/  IMAD.SHL.U32 R112, R95, 0x100, RZ ;  /* 0x000001005f707824 */ /* 0x000fe200078e00ff */
[----:B------:R-:W-:Y:S01]  /*6e40*/  SHF.R.S32.HI R81, RZ, 0x18, R81 ;  /* 0x00000018ff517819 */ /* 0x000fe20000011451 */
[----:B------:R-:W-:Y:S01]  /*6e50*/  BSSY.RECONVERGENT B0, `(.L_x_101) ;  /* 0x0000121000007945 */ /* 0x000fe20003800200 */
[----:B------:R-:W-:Y:S01]  /*6e60*/  SHF.R.S32.HI R2, RZ, 0x18, R100 ;  /* 0x00000018ff027819 */ /* 0x000fe20000011464 */
[----:B------:R-:W1:Y:S01]  /*6e70*/  LDTM.x64 R4, tmem[UR4+0x40] ;  /* 0x00004004000479ee */ /* 0x000e620008340000 */
[----:B------:R-:W-:Y:S01]  /*6e80*/  NOP ;  /* 0x0000000000007918 */ /* 0x000fe20000000000 */
[----:B------:R-:W-:Y:S02]  /*6e90*/  SHF.R.S32.HI R84, RZ, 0x18, R101 ;  /* 0x00000018ff547819 */ /* 0x000fe40000011465 */
[----:B------:R-:W-:Y:S02]  /*6ea0*/  SHF.R.S32.HI R85, RZ, 0x18, R102 ;  /* 0x00000018ff557819 */ /* 0x000fe40000011466 */
[----:B------:R-:W-:Y:S02]  /*6eb0*/  SHF.R.S32.HI R86, RZ, 0x18, R103 ;  /* 0x00000018ff567819 */ /* 0x000fe40000011467 */
[----:B------:R-:W-:Y:S02]  /*6ec0*/  SHF.R.S32.HI R87, RZ, 0x18, R88 ;  /* 0x00000018ff577819 */ /* 0x000fe40000011458 */
[----:B------:R-:W-:Y:S02]  /*6ed0*/  R2UR UR5, R116 ;  /* 0x00000000740572ca */ /* 0x000fe400000e0000 */
[C---:B------:R-:W-:Y:S02]  /*6ee0*/  PRMT R143, R101.reuse, 0x8880, RZ ;  /* 0x00008880658f7816 */ /* 0x040fe400000000ff */
[----:B------:R-:W-:Y:S02]  /*6ef0*/  SHF.L.U32 R83, R101, 0x10, RZ ;  /* 0x0000001065537819 */ /* 0x000fe400000006ff */
[----:B------:R-:W-:Y:S02]  /*6f00*/  PRMT R141, R102, 0x8880, RZ ;  /* 0x00008880668d7816 */ /* 0x000fe400000000ff */
[----:B------:R-:W-:Y:S02]  /*6f10*/  SHF.R.S32.HI R83, RZ, 0x18, R83 ;  /* 0x00000018ff537819 */ /* 0x000fe40000011453 */
[C---:B------:R-:W-:Y:S02]  /*6f20*/  PRMT R138, R103.reuse, 0x8880, RZ ;  /* 0x00008880678a7816 */ /* 0x040fe400000000ff */
[----:B------:R-:W-:Y:S01]  /*6f30*/  SHF.L.U32 R137, R103, 0x10, RZ ;  /* 0x0000001067897819 */ /* 0x000fe200000006ff */
[----:B------:R-:W-:Y:S01]  /*6f40*/  UIADD3 UR5, UPT, UPT, UR5, 0xa0, URZ ;  /* 0x000000a005057890 */ /* 0x000fe2000fffe0ff */
[----:B-1----:R-:W-:Y:S01]  /*6f50*/  IMAD R4, R78, R4, RZ ;  /* 0x000000044e047224 */ /* 0x002fe200078e02ff */
[----:B------:R-:W-:Y:S01]  /*6f60*/  PRMT R135, R88, 0x8880, RZ ;  /* 0x0000888058877816 */ /* 0x000fe200000000ff */
[C---:B------:R-:W-:Y:S01]  /*6f70*/  IMAD R5, R78.reuse, R5, RZ ;  /* 0x000000054e057224 */ /* 0x040fe200078e02ff */
[----:B------:R-:W-:Y:S01]  /*6f80*/  UPRMT UR5, UR37, 0x654, UR5 ;  /* 0x0000065425057896 */ /* 0x000fe20008000005 */
[----:B------:R-:W-:Y:S01]  /*6f90*/  IMAD R4, R3, R82, R4 ;  /* 0x0000005203047224 */ /* 0x000fe200078e0204 */
[C---:B------:R-:W-:Y:S01]  /*6fa0*/  PRMT R132, R89.reuse, 0x8880, RZ ;  /* 0x0000888059847816 */ /* 0x040fe200000000ff */
[----:B------:R-:W-:Y:S01]  /*6fb0*/  IMAD R6, R78, R6, RZ ;  /* 0x000000064e067224 */ /* 0x000fe200078e02ff */
[----:B------:R-:W-:Y:S01]  /*6fc0*/  SHF.L.U32 R131, R89, 0x10, RZ ;  /* 0x0000001059837819 */ /* 0x000fe200000006ff */
[----:B------:R-:W-:Y:S01]  /*6fd0*/  IMAD R5, R0, R82, R5 ;  /* 0x0000005200057224 */ /* 0x000fe200078e0205 */
[----:B------:R-:W-:Y:S01]  /*6fe0*/  PRMT R129, R90, 0x8880, RZ ;  /* 0x000088805a817816 */ /* 0x000fe200000000ff */
[----:B------:R-:W-:Y:S01]  /*6ff0*/  IMAD R0, R78, R16, RZ ;  /* 0x000000104e007224 */ /* 0x000fe200078e02ff */
[----:B------:R-:W-:Y:S01]  /*7000*/  SHF.L.U32 R128, R90, 0x10, RZ ;  /* 0x000000105a807819 */ /* 0x000fe200000006ff */
[C---:B------:R-:W-:Y:S01]  /*7010*/  IMAD R7, R78.reuse, R7, RZ ;  /* 0x000000074e077224 */ /* 0x040fe200078e02ff */
[----:B------:R-:W-:Y:S01]  /*7020*/  SYNCS.ARRIVE.TRANS64.RED.A1T0 RZ, [UR5], RZ ;  /* 0x000000ffffff79a7 */ /* 0x000fe20008100405 */
[C---:B------:R-:W-:Y:S01]  /*7030*/  IMAD R16, R78.reuse, R20, RZ ;  /* 0x000000144e107224 */ /* 0x040fe200078e02ff */
[C---:B------:R-:W-:Y:S01]  /*7040*/  PRMT R126, R91.reuse, 0x8880, RZ ;  /* 0x000088805b7e7816 */ /* 0x040fe200000000ff */
[C---:B------:R-:W-:Y:S01]  /*7050*/  IMAD R20, R78.reuse, R24, RZ ;  /* 0x000000184e147224 */ /* 0x040fe200078e02ff */
[----:B------:R-:W-:Y:S01]  /*7060*/  SHF.L.U32 R125, R91, 0x10, RZ ;  /* 0x000000105b7d7819 */ /* 0x000fe200000006ff */
[----:B------:R-:W-:Y:S01]  /*7070*/  IMAD R6, R81, R82, R6 ;  /* 0x0000005251067224 */ /* 0x000fe200078e0206 */
[----:B------:R-:W-:Y:S01]  /*7080*/  MOV R81, R143 ;  /* 0x0000008f00517202 */ /* 0x000fe20000000f00 */
[----:B------:R-:W-:Y:S01]  /*7090*/  IMAD R24, R78, R28, RZ ;  /* 0x0000001c4e187224 */ /* 0x000fe200078e02ff */
[----:B------:R-:W-:Y:S01]  /*70a0*/  PRMT R123, R92, 0x8880, RZ ;  /* 0x000088805c7b7816 */ /* 0x000fe200000000ff */
[----:B------:R-:W-:Y:S01]  /*70b0*/  IMAD R28, R78, R32, RZ ;  /* 0x000000204e1c7224 */ /* 0x000fe200078e02ff */
[----:B------:R-:W-:Y:S01]  /*70c0*/  SHF.L.U32 R122, R92, 0x10, RZ ;  /* 0x000000105c7a7819 */ /* 0x000fe200000006ff */
[----:B------:R-:W-:Y:S01]  /*70d0*/  IMAD R7, R2, R82, R7 ;  /* 0x0000005202077224 */ /* 0x000fe200078e0207 */
[----:B------:R-:W-:Y:S01]  /*70e0*/  PRMT R120, R93, 0x8880, RZ ;  /* 0x000088805d787816 */ /* 0x000fe200000000ff */
[----:B------:R-:W-:Y:S01]  /*70f0*/  IMAD R32, R78, R36, RZ ;  /* 0x000000244e207224 */ /* 0x000fe200078e02ff */
[----:B------:R-:W-:Y:S01]  /*7100*/  PRMT R117, R94, 0x8880, RZ ;  /* 0x000088805e757816 */ /* 0x000fe200000000ff */
[----:B------:R-:W-:Y:S01]  /*7110*/  IMAD R2, R78, R17, RZ ;  /* 0x000000114e027224 */ /* 0x000fe200078e02ff */
[----:B------:R-:W-:Y:S01]  /*7120*/  SHF.L.U32 R116, R94, 0x10, RZ ;  /* 0x000000105e747819 */ /* 0x000fe200000006ff */
[----:B------:R-:W-:Y:S01]  /*7130*/  IMAD R36, R78, R40, RZ ;  /* 0x000000284e247224 */ /* 0x000fe200078e02ff */
[----:B------:R-:W-:Y:S01]  /*7140*/  SHF.L.U32 R115, R94, 0x8, RZ ;  /* 0x000000085e737819 */ /* 0x000fe200000006ff */
[C---:B------:R-:W-:Y:S01]  /*7150*/  IMAD R17, R78.reuse, R21, RZ ;  /* 0x000000154e117224 */ /* 0x040fe200078e02ff */
[C---:B------:R-:W-:Y:S01]  /*7160*/  PRMT R114, R95.reuse, 0x8880, RZ ;  /* 0x000088805f727816 */ /* 0x040fe200000000ff */
[C---:B------:R-:W-:Y:S01]  /*7170*/  IMAD R40, R78.reuse, R44, RZ ;  /* 0x0000002c4e287224 */ /* 0x040fe200078e02ff */
[----:B------:R-:W-:Y:S01]  /*7180*/  SHF.L.U32 R113, R95, 0x10, RZ ;  /* 0x000000105f717819 */ /* 0x000fe200000006ff */
[----:B------:R-:W-:Y:S01]  /*7190*/  IMAD R21, R78, R25, RZ ;  /* 0x000000194e157224 */ /* 0x000fe200078e02ff */
[----:B------:R-:W-:Y:S01]  /*71a0*/  PRMT R111, R96, 0x8880, RZ ;  /* 0x00008880606f7816 */ /* 0x000fe200000000ff */
        /* <DEDUP_REMOVED lines=8> */
[C---:B------:R-:W-:Y:S01]  /*7230*/  IMAD R52, R78.reuse, R56, RZ ;  /* 0x000000384e347224 */ /* 0x040fe200078e02ff */
[----:B------:R-:W-:Y:S01]  /*7240*/  SHF.L.U32 R142, R101, 0x8, RZ ;  /* 0x00000008658e7819 */ /* 0x000fe200000006ff */
[C---:B------:R-:W-:Y:S01]  /*7250*/  IMAD R8, R78.reuse, R8, RZ ;  /* 0x000000084e087224 */ /* 0x040fe200078e02ff */
[C---:B------:R-:W-:Y:S01]  /*7260*/  SHF.L.U32 R101, R99.reuse, 0x10, RZ ;  /* 0x0000001063657819 */ /* 0x040fe200000006ff */
[----:B------:R-:W-:Y:S01]  /*7270*/  IMAD R33, R78, R37, RZ ;  /* 0x000000254e217224 */ /* 0x000fe200078e02ff */
[----:B------:R-:W-:Y:S01]  /*7280*/  SHF.L.U32 R139, R102, 0x8, RZ ;  /* 0x00000008668b7819 */ /* 0x000fe200000006ff */
[C---:B------:R-:W-:Y:S01]  /*7290*/  IMAD R56, R78.reuse, R60, RZ ;  /* 0x0000003c4e387224 */ /* 0x040fe200078e02ff */
[----:B------:R-:W-:Y:S01]  /*72a0*/  PRMT R102, R99, 0x8880, RZ ;  /* 0x0000888063667816 */ /* 0x000fe200000000ff */
[C---:B------:R-:W-:Y:S01]  /*72b0*/  IMAD R37, R78.reuse, R41, RZ ;  /* 0x000000294e257224 */ /* 0x040fe200078e02ff */
[----:B------:R-:W-:Y:S01]  /*72c0*/  SHF.L.U32 R136, R103, 0x8, RZ ;  /* 0x0000000867887819 */ /* 0x000fe200000006ff */
[C---:B------:R-:W-:Y:S01]  /*72d0*/  IMAD R60, R78.reuse, R64, RZ ;  /* 0x000000404e3c7224 */ /* 0x040fe200078e02ff */
[----:B------:R-:W-:Y:S01]  /*72e0*/  I2IP.S8.S32.SAT R64, R7, R6, RZ ;  /* 0x0000000607407239 */ /* 0x000fe200000014ff */
[C---:B------:R-:W-:Y:S01]  /*72f0*/  IMAD R9, R78.reuse, R9, RZ ;  /* 0x000000094e097224 */ /* 0x040fe200078e02ff */
[----:B------:R-:W-:Y:S01]  /*7300*/  SHF.R.S32.HI R6, RZ, 0x18, R140 ;  /* 0x00000018ff067819 */ /* 0x000fe2000001148c */
[C---:B------:R-:W-:Y:S01]  /*7310*/  IMAD R41, R78.reuse, R45, RZ ;  /* 0x0000002d4e297224 */ /* 0x040fe200078e02ff */
[----:B------:R-:W-:Y:S01]  /*7320*/  SHF.R.S32.HI R7, RZ, 0x18, R142 ;  /* 0x00000018ff077819 */ /* 0x000fe2000001148e */
[----:B------:R-:W-:Y:S01]  /*7330*/  IMAD R45, R78, R49, RZ ;  /* 0x000000314e2d7224 */ /* 0x000fe200078e02ff */
[----:B------:R-:W-:Y:S01]  /*7340*/  SHF.L.U32 R133, R88, 0x8, RZ ;  /* 0x0000000858857819 */ /* 0x000fe200000006ff */
[C---:B------:R-:W-:Y:S01]  /*7350*/  IMAD R10, R78.reuse, R10, RZ ;  /* 0x0000000a4e0a7224 */ /* 0x040fe200078e02ff */
[----:B------:R-:W-:Y:S01]  /*7360*/  SHF.R.S32.HI R88, RZ, 0x18, R89 ;  /* 0x00000018ff587819 */ /* 0x000fe20000011459 */
[C---:B------:R-:W-:Y:S01]  /*7370*/  IMAD R49, R78.reuse, R53, RZ ;  /* 0x000000354e317224 */ /* 0x040fe200078e02ff */
[----:B------:R-:W-:Y:S01]  /*7380*/  SHF.L.U32 R130, R89, 0x8, RZ ;  /* 0x0000000859827819 */ /* 0x000fe200000006ff */
[-C--:B------:R-:W-:Y:S01]  /*7390*/  IMAD R8, R81, R82.reuse, R8 ;  /* 0x0000005251087224 */ /* 0x080fe200078e0208 */
[----:B------:R-:W-:Y:S01]  /*73a0*/  SHF.R.S32.HI R81, RZ, 0x18, R139 ;  /* 0x00000018ff517819 */ /* 0x000fe2000001148b */
[C---:B------:R-:W-:Y:S01]  /*73b0*/  IMAD R53, R78.reuse, R57, RZ ;  /* 0x000000394e357224 */ /* 0x040fe200078e02ff */
[----:B------:R-:W-:Y:S01]  /*73c0*/  SHF.R.S32.HI R89, RZ, 0x18, R90 ;  /* 0x00000018ff597819 */ /* 0x000fe2000001145a */
[C---:B------:R-:W-:Y:S01]  /*73d0*/  IMAD R11, R78.reuse, R11, RZ ;  /* 0x0000000b4e0b7224 */ /* 0x040fe200078e02ff */
[----:B------:R-:W-:Y:S01]  /*73e0*/  SHF.R.S32.HI R90, RZ, 0x18, R91 ;  /* 0x00000018ff5a7819 */ /* 0x000fe2000001145b */
[C---:B------:R-:W-:Y:S01]  /*73f0*/  IMAD R57, R78.reuse, R61, RZ ;  /* 0x0000003d4e397224 */ /* 0x040fe200078e02ff */
[----:B------:R-:W-:Y:S01]  /*7400*/  SHF.L.U32 R124, R91, 0x8, RZ ;  /* 0x000000085b7c7819 */ /* 0x000fe200000006ff */
[----:B------:R-:W-:Y:S01]  /*7410*/  IMAD R9, R83, R82, R9 ;  /* 0x0000005253097224 */ /* 0x000fe200078e0209 */
[----:B------:R-:W-:Y:S01]  /*7420*/  SHF.R.S32.HI R91, RZ, 0x18, R92 ;  /* 0x00000018ff5b7819 */ /* 0x000fe2000001145c */
[----:B------:R-:W-:Y:S01]  /*7430*/  IMAD R61, R78, R65, RZ ;  /* 0x000000414e3d7224 */ /* 0x000fe200078e02ff */
[----:B------:R-:W-:Y:S01]  /*7440*/  SHF.L.U32 R121, R92, 0x8, RZ ;  /* 0x000000085c797819 */ /* 0x000fe200000006ff */
[C---:B------:R-:W-:Y:S01]  /*7450*/  IMAD R12, R78.reuse, R12, RZ ;  /* 0x0000000c4e0c7224 */ /* 0x040fe200078e02ff */
[----:B------:R-:W-:Y:S01]  /*7460*/  SHF.R.S32.HI R92, RZ, 0x18, R93 ;  /* 0x00000018ff5c7819 */ /* 0x000fe2000001145d */
[----:B------:R-:W-:Y:S01]  /*7470*/  IMAD.MOV.U32 R65, RZ, RZ, R141 ;  /* 0x000000ffff417224 */ /* 0x000fe200078e008d */
[----:B------:R-:W-:Y:S01]  /*7480*/  SHF.L.U32 R118, R93, 0x8, RZ ;  /* 0x000000085d767819 */ /* 0x000fe200000006ff */
[----:B------:R-:W-:Y:S01]  /*7490*/  IMAD R10, R7, R82, R10 ;  /* 0x00000052070a7224 */ /* 0x000fe200078e020a */
[----:B------:R-:W-:Y:S01]  /*74a0*/  MOV R7, R138 ;  /* 0x0000008a00077202 */ /* 0x000fe20000000f00 */
[----:B------:R-:W-:Y:S01]  /*74b0*/  IMAD R13, R78, R13, RZ ;  /* 0x0000000d4e0d7224 */ /* 0x000fe200078e02ff */
[----:B------:R-:W-:Y:S01]  /*74c0*/  SHF.R.S32.HI R93, RZ, 0x18, R94 ;  /* 0x00000018ff5d7819 */ /* 0x000fe2000001145e */
[----:B------:R-:W-:Y:S01]  /*74d0*/  IMAD R11, R84, R82, R11 ;  /* 0x00000052540b7224 */ /* 0x000fe200078e020b */
[----:B------:R-:W-:Y:S01]  /*74e0*/  I2IP.S8.S32.SAT R84, R5, R4, R64 ;  /* 0x0000000405547239 */ /* 0x000fe20000001440 */
[C---:B------:R-:W-:Y:S01]  /*74f0*/  IMAD R14, R78.reuse, R14, RZ ;  /* 0x0000000e4e0e7224 */ /* 0x040fe200078e02ff */
[----:B------:R-:W-:Y:S01]  /*7500*/  SHF.R.S32.HI R5, RZ, 0x18, R137 ;  /* 0x00000018ff057819 */ /* 0x000fe20000011489 */
[----:B------:R-:W-:Y:S01]  /*7510*/  IMAD R12, R65, R82, R12 ;  /* 0x00000052410c7224 */ /* 0x000fe200078e020c */
[----:B------:R-:W-:Y:S01]  /*7520*/  I2IP.S8.S32.SAT R10, R11, R10, RZ ;  /* 0x0000000a0b0a7239 */ /* 0x000fe200000014ff */
[----:B------:R-:W-:Y:S01]  /*7530*/  IMAD R15, R78, R15, RZ ;  /* 0x0000000f4e0f7224 */ /* 0x000fe200078e02ff */
[----:B------:R-:W-:Y:S01]  /*7540*/  SHF.R.S32.HI R94, RZ, 0x18, R95 ;  /* 0x00000018ff5e7819 */ /* 0x000fe2000001145f */
[-C--:B------:R-:W-:Y:S01]  /*7550*/  IMAD R13, R6, R82.reuse, R13 ;  /* 0x00000052060d7224 */ /* 0x080fe200078e020d */
[----:B------:R-:W-:Y:S01]  /*7560*/  SHF.R.S32.HI R6, RZ, 0x18, R134 ;  /* 0x00000018ff067819 */ /* 0x000fe20000011486 */
[-C--:B------:R-:W-:Y:S01]  /*7570*/  IMAD R14, R81, R82.reuse, R14 ;  /* 0x00000052510e7224 */ /* 0x080fe200078e020e */
        /* <DEDUP_REMOVED lines=10> */
[----:B------:R-:W-:Y:S01]  /*7620*/  MOV R5, R135 ;  /* 0x0000008700057202 */ /* 0x000fe20000000f00 */
[-C--:B------:R-:W-:Y:S01]  /*7630*/  IMAD R3, R4, R82.reuse, R3 ;  /* 0x0000005204037224 */ /* 0x080fe200078e0203 */
[----:B------:R-:W-:Y:S01]  /*7640*/  SHF.R.S32.HI R4, RZ, 0x18, R131 ;  /* 0x00000018ff047819 */ /* 0x000fe20000011483 */
[----:B------:R-:W-:Y:S01]  /*7650*/  IMAD R19, R86, R82, R19 ;  /* 0x0000005256137224 */ /* 0x000fe200078e0213 */
[----:B------:R-:W-:Y:S01]  /*7660*/  I2IP.S8.S32.SAT R86, R13, R12, R14 ;  /* 0x0000000c0d567239 */ /* 0x000fe2000000140e */
[----:B------:R-:W-:Y:S01]  /*7670*/  IMAD R18, R78, R22, RZ ;  /* 0x000000164e127224 */ /* 0x000fe200078e02ff */
[----:B------:R-:W-:Y:S01]  /*7680*/  SHF.L.U32 R109, R96, 0x8, RZ ;  /* 0x00000008606d7819 */ /* 0x000fe200000006ff */
[----:B------:R-:W-:Y:S01]  /*7690*/  IMAD R16, R5, R82, R16 ;  /* 0x0000005205107224 */ /* 0x000fe200078e0210 */
[----:B------:R-:W-:Y:S01]  /*76a0*/  I2IP.S8.S32.SAT R19, R19, R3, RZ ;  /* 0x0000000313137239 */ /* 0x000fe200000014ff */
[----:B------:R-:W-:Y:S01]  /*76b0*/  IMAD R23, R78, R23, RZ ;  /* 0x000000174e177224 */ /* 0x000fe200078e02ff */
[----:B------:R-:W-:Y:S01]  /*76c0*/  MOV R3, R132 ;  /* 0x0000008400037202 */ /* 0x000fe20000000f00 */
[-C--:B------:R-:W-:Y:S01]  /*76d0*/  IMAD R17, R6, R82.reuse, R17 ;  /* 0x0000005206117224 */ /* 0x080fe200078e0211 */
[----:B------:R-:W-:Y:S01]  /*76e0*/  MOV R5, R129 ;  /* 0x0000008100057202 */ /* 0x000fe20000000f00 */
[-C--:B------:R-:W-:Y:S01]  /*76f0*/  IMAD R18, R7, R82.reuse, R18 ;  /* 0x0000005207127224 */ /* 0x080fe200078e0212 */
[----:B------:R-:W-:Y:S01]  /*7700*/  SHF.R.S32.HI R7, RZ, 0x18, R127 ;  /* 0x00000018ff077819 */ /* 0x000fe2000001147f */
[----:B------:R-:W-:Y:S01]  /*7710*/  IMAD R23, R87, R82, R23 ;  /* 0x0000005257177224 */ /* 0x000fe200078e0217 */
[----:B------:R-:W-:Y:S01]  /*7720*/  I2IP.S8.S32.SAT R87, R2, R0, R19 ;  /* 0x0000000002577239 */ /* 0x000fe20000001413 */
[----:B------:R-:W-:Y:S01]  /*7730*/  IMAD R20, R3, R82, R20 ;  /* 0x0000005203147224 */ /* 0x000fe200078e0214 */
[----:B------:R-:W-:Y:S01]  /*7740*/  SHF.R.S32.HI R3, RZ, 0x18, R130 ;  /* 0x00000018ff037819 */ /* 0x000fe20000011482 */
[C---:B------:R-:W-:Y:S01]  /*7750*/  IMAD R22, R78.reuse, R26, RZ ;  /* 0x0000001a4e167224 */ /* 0x040fe200078e02ff */
[----:B------:R-:W-:Y:S01]  /*7760*/  I2IP.S8.S32.SAT R18, R23, R18, RZ ;  /* 0x0000001217127239 */ /* 0x000fe200000014ff */
[----:B------:R-:W-:Y:S01]  /*7770*/  IMAD R27, R78, R27, RZ ;  /* 0x0000001b4e1b7224 */ /* 0x000fe200078e02ff */
[----:B------:R1:W-:Y:S01]  /*7780*/  STS.128 [R153+UR49+0x6200], R84 ;  /* 0x0062005499007988 */ /* 0x0003e20008000c31 */
[----:B------:R-:W-:Y:S01]  /*7790*/  IMAD R21, R4, R82, R21 ;  /* 0x0000005204157224 */ /* 0x000fe200078e0215 */
[----:B------:R-:W-:Y:S01]  /*77a0*/  I2IP.S8.S32.SAT R16, R17, R16, R18 ;  /* 0x0000001011107239 */ /* 0x000fe20000001412 */
[-C--:B------:R-:W-:Y:S01]  /*77b0*/  IMAD R22, R3, R82.reuse, R22 ;  /* 0x0000005203167224 */ /* 0x080fe200078e0216 */
[----:B------:R-:W-:Y:S01]  /*77c0*/  SHF.R.S32.HI R0, RZ, 0x18, R128 ;  /* 0x00000018ff007819 */ /* 0x000fe20000011480 */
[----:B------:R-:W-:Y:S01]  /*77d0*/  IMAD R27, R88, R82, R27 ;  /* 0x00000052581b7224 */ /* 0x000fe200078e021b */
[----:B------:R-:W-:Y:S01]  /*77e0*/  SHF.R.S32.HI R96, RZ, 0x18, R97 ;  /* 0x00000018ff607819 */ /* 0x000fe20000011461 */
[C---:B------:R-:W-:Y:S01]  /*77f0*/  IMAD R26, R78.reuse, R30, RZ ;  /* 0x0000001e4e1a7224 */ /* 0x040fe200078e02ff */
[----:B------:R-:W-:Y:S01]  /*7800*/  SHF.L.U32 R106, R97, 0x8, RZ ;  /* 0x00000008616a7819 */ /* 0x000fe200000006ff */
[----:B------:R-:W-:Y:S01]  /*7810*/  IMAD R24, R5, R82, R24 ;  /* 0x0000005205187224 */ /* 0x000fe200078e0218 */
[----:B------:R-:W-:Y:S01]  /*7820*/  I2IP.S8.S32.SAT R17, R27, R22, RZ ;  /* 0x000000161b117239 */ /* 0x000fe200000014ff */
[----:B------:R-:W-:Y:S01]  /*7830*/  IMAD R31, R78, R31, RZ ;  /* 0x0000001f4e1f7224 */ /* 0x000fe200078e02ff */
[----:B------:R-:W-:Y:S01]  /*7840*/  SHF.R.S32.HI R5, RZ, 0x18, R124 ;  /* 0x00000018ff057819 */ /* 0x000fe2000001147c */
[----:B------:R-:W-:Y:S01]  /*7850*/  IMAD R25, R0, R82, R25 ;  /* 0x0000005200197224 */ /* 0x000fe200078e0219 */
[----:B------:R-:W-:Y:S01]  /*7860*/  I2IP.S8.S32.SAT R17, R21, R20, R17 ;  /* 0x0000001415117239 */ /* 0x000fe20000001411 */
[-C--:B------:R-:W-:Y:S01]  /*7870*/  IMAD R26, R7, R82.reuse, R26 ;  /* 0x00000052071a7224 */ /* 0x080fe200078e021a */
[----:B------:R-:W-:Y:S01]  /*7880*/  SHF.R.S32.HI R0, RZ, 0x18, R125 ;  /* 0x00000018ff007819 */ /* 0x000fe2000001147d */
[----:B------:R-:W-:Y:S01]  /*7890*/  IMAD.MOV.U32 R3, RZ, RZ, R126 ;  /* 0x000000ffff037224 */ /* 0x000fe200078e007e */
[----:B------:R-:W-:Y:S01]  /*78a0*/  SHF.R.S32.HI R7, RZ, 0x18, R118 ;  /* 0x00000018ff077819 */ /* 0x000fe20000011476 */
[----:B------:R-:W-:Y:S01]  /*78b0*/  IMAD R31, R89, R82, R31 ;  /* 0x00000052591f7224 */ /* 0x000fe200078e021f */
[----:B------:R-:W-:Y:S01]  /*78c0*/  SHF.R.S32.HI R97, RZ, 0x18, R98 ;  /* 0x00000018ff617819 */ /* 0x000fe20000011462 */
[----:B------:R-:W-:Y:S01]  /*78d0*/  IMAD R30, R78, R34, RZ ;  /* 0x000000224e1e7224 */ /* 0x000fe200078e02ff */
[----:B------:R-:W-:Y:S01]  /*78e0*/  SHF.L.U32 R103, R98, 0x8, RZ ;  /* 0x0000000862677819 */ /* 0x000fe200000006ff */
[----:B------:R-:W-:Y:S01]  /*78f0*/  IMAD R28, R3, R82, R28 ;  /* 0x00000052031c7224 */ /* 0x000fe200078e021c */
[----:B------:R-:W-:Y:S01]  /*7900*/  I2IP.S8.S32.SAT R18, R31, R26, RZ ;  /* 0x0000001a1f127239 */ /* 0x000fe200000014ff */
[----:B------:R-:W-:Y:S01]  /*7910*/  IMAD R35, R78, R35, RZ ;  /* 0x000000234e237224 */ /* 0x000fe200078e02ff */
[----:B------:R-:W-:Y:S01]  /*7920*/  MOV R3, R123 ;  /* 0x0000007b00037202 */ /* 0x000fe20000000f00 */
[----:B------:R-:W-:Y:S01]  /*7930*/  IMAD R29, R0, R82, R29 ;  /* 0x00000052001d7224 */ /* 0x000fe200078e021d */
[----:B------:R-:W-:Y:S01]  /*7940*/  I2IP.S8.S32.SAT R18, R25, R24, R18 ;  /* 0x0000001819127239 */ /* 0x000fe20000001412 */
[-C--:B------:R-:W-:Y:S01]  /*7950*/  IMAD R30, R5, R82.reuse, R30 ;  /* 0x00000052051e7224 */ /* 0x080fe200078e021e */
[----:B------:R-:W-:Y:S01]  /*7960*/  SHF.R.S32.HI R0, RZ, 0x18, R122 ;  /* 0x00000018ff007819 */ /* 0x000fe2000001147a */
[----:B------:R-:W-:Y:S01]  /*7970*/  IMAD R35, R90, R82, R35 ;  /* 0x000000525a237224 */ /* 0x000fe200078e0223 */
[----:B------:R-:W-:Y:S01]  /*7980*/  MOV R5, R120 ;  /* 0x0000007800057202 */ /* 0x000fe20000000f00 */
[----:B------:R-:W-:Y:S01]  /*7990*/  IMAD R32, R3, R82, R32 ;  /* 0x0000005203207224 */ /* 0x000fe200078e0220 */
[----:B------:R-:W-:Y:S01]  /*79a0*/  SHF.R.S32.HI R3, RZ, 0x18, R121 ;  /* 0x00000018ff037819 */ /* 0x000fe20000011479 */
[C---:B------:R-:W-:Y:S01]  /*79b0*/  IMAD R34, R78.reuse, R38, RZ ;  /* 0x000000264e227224 */ /* 0x040fe200078e02ff */
[----:B------:R-:W-:Y:S01]  /*79c0*/  I2IP.S8.S32.SAT R19, R35, R30, RZ ;  /* 0x0000001e23137239 */ /* 0x000fe200000014ff */
[----:B------:R-:W-:Y:S01]  /*79d0*/  IMAD R39, R78, R39, RZ ;  /* 0x000000274e277224 */ /* 0x000fe200078e02ff */
[----:B------:R-:W-:Y:S01]  /*79e0*/  SHF.R.S32.HI R98, RZ, 0x18, R99 ;  /* 0x00000018ff627819 */ /* 0x000fe20000011463 */
[----:B------:R-:W-:Y:S01]  /*79f0*/  IMAD R33, R0, R82, R33 ;  /* 0x0000005200217224 */ /* 0x000fe200078e0221 */
[----:B------:R-:W-:Y:S01]  /*7a00*/  I2IP.S8.S32.SAT R19, R29, R28, R19 ;  /* 0x0000001c1d137239 */ /* 0x000fe20000001413 */
[-C--:B------:R-:W-:Y:S01]  /*7a10*/  IMAD R34, R3, R82.reuse, R34 ;  /* 0x0000005203227224 */ /* 0x080fe200078e0222 */
[----:B------:R-:W-:Y:S01]  /*7a20*/  SHF.R.S32.HI R0, RZ, 0x18, R119 ;  /* 0x00000018ff007819 */ /* 0x000fe20000011477 */
[----:B------:R-:W-:Y:S01]  /*7a30*/  IMAD R39, R91, R82, R39 ;  /* 0x000000525b277224 */ /* 0x000fe200078e0227 */
[----:B------:R-:W-:Y:S01]  /*7a40*/  MOV R3, R117 ;  /* 0x0000007500037202 */ /* 0x000fe20000000f00 */
[C---:B------:R-:W-:Y:S01]  /*7a50*/  IMAD R38, R78.reuse, R42, RZ ;  /* 0x0000002a4e267224 */ /* 0x040fe200078e02ff */
[----:B------:R1:W-:Y:S01]  /*7a60*/  STS.128 [R172+0x6200], R16 ;  /* 0x00620010ac007388 */ /* 0x0003e20000000c00 */
        /* <DEDUP_REMOVED lines=8> */
[-C--:B------:R-:W-:Y:S01]  /*7af0*/  IMAD R43, R92, R82.reuse, R43 ;  /* 0x000000525c2b7224 */ /* 0x080fe200078e022b */
[----:B------:R-:W-:Y:S01]  /*7b00*/  SHF.R.S32.HI R7, RZ, 0x18, R112 ;  /* 0x00000018ff077819 */ /* 0x000fe20000011470 */
[----:B------:R-:W-:Y:S01]  /*7b10*/  IMAD R40, R3, R82, R40 ;  /* 0x0000005203287224 */ /* 0x000fe200078e0228 */
[----:B------:R-:W-:Y:S01]  /*7b20*/  SHF.R.S32.HI R3, RZ, 0x18, R115 ;  /* 0x00000018ff037819 */ /* 0x000fe20000011473 */
[C---:B------:R-:W-:Y:S01]  /*7b30*/  IMAD R42, R78.reuse, R46, RZ ;  /* 0x0000002e4e2a7224 */ /* 0x040fe200078e02ff */
[----:B------:R-:W-:Y:S01]  /*7b40*/  I2IP.S8.S32.SAT R38, R43, R38, RZ ;  /* 0x000000262b267239 */ /* 0x000fe200000014ff */
[----:B------:R-:W-:Y:S01]  /*7b50*/  IMAD R47, R78, R47, RZ ;  /* 0x0000002f4e2f7224 */ /* 0x000fe200078e02ff */
[----:B------:R-:W-:Y:S01]  /*7b60*/  SHF.L.U32 R100, R99, 0x8, RZ ;  /* 0x0000000863647819 */ /* 0x000fe200000006ff */
[----:B------:R-:W-:Y:S01]  /*7b70*/  IMAD R41, R0, R82, R41 ;  /* 0x0000005200297224 */ /* 0x000fe200078e0229 */
[----:B------:R-:W-:Y:S01]  /*7b80*/  I2IP.S8.S32.SAT R33, R37, R36, R38 ;  /* 0x0000002425217239 */ /* 0x000fe20000001426 */
[-C--:B------:R-:W-:Y:S01]  /*7b90*/  IMAD R42, R3, R82.reuse, R42 ;  /* 0x00000052032a7224 */ /* 0x080fe200078e022a */
[----:B------:R-:W-:Y:S01]  /*7ba0*/  SHF.R.S32.HI R0, RZ, 0x18, R113 ;  /* 0x00000018ff007819 */ /* 0x000fe20000011471 */
[----:B------:R-:W-:Y:S01]  /*7bb0*/  IMAD R47, R93, R82, R47 ;  /* 0x000000525d2f7224 */ /* 0x000fe200078e022f */
[----:B------:R-:W-:Y:S01]  /*7bc0*/  IADD3 R76, PT, PT, R76, 0x1, RZ ;  /* 0x000000014c4c7810 */ /* 0x000fe20007ffe0ff */
[C---:B------:R-:W-:Y:S02]  /*7bd0*/  IMAD R46, R78.reuse, R50, RZ ;  /* 0x000000324e2e7224 */ /* 0x040fe400078e02ff */
        /* <DEDUP_REMOVED lines=8> */
[----:B------:R-:W-:Y:S02]  /*7c60*/  IMAD.MOV.U32 R3, RZ, RZ, R111 ;  /* 0x000000ffff037224 */ /* 0x000fe400078e006f */
[-C--:B------:R-:W-:Y:S02]  /*7c70*/  IMAD R51, R94, R82.reuse, R51 ;  /* 0x000000525e337224 */ /* 0x080fe400078e0233 */
[----:B------:R-:W-:Y:S01]  /*7c80*/  IMAD R48, R3, R82, R48 ;  /* 0x0000005203307224 */ /* 0x000fe200078e0230 */
[----:B------:R-:W-:Y:S01]  /*7c90*/  SHF.R.S32.HI R3, RZ, 0x18, R109 ;  /* 0x00000018ff037819 */ /* 0x000fe2000001146d */
[C---:B------:R-:W-:Y:S01]  /*7ca0*/  IMAD R50, R78.reuse, R54, RZ ;  /* 0x000000364e327224 */ /* 0x040fe200078e02ff */
[----:B------:R-:W-:Y:S01]  /*7cb0*/  I2IP.S8.S32.SAT R35, R51, R46, RZ ;  /* 0x0000002e33237239 */ /* 0x000fe200000014ff */
[----:B------:R-:W-:Y:S02]  /*7cc0*/  IMAD R55, R78, R55, RZ ;  /* 0x000000374e377224 */ /* 0x000fe400078e02ff */
[----:B------:R-:W-:Y:S01]  /*7cd0*/  IMAD R49, R0, R82, R49 ;  /* 0x0000005200317224 */ /* 0x000fe200078e0231 */
[----:B------:R-:W-:Y:S01]  /*7ce0*/  I2IP.S8.S32.SAT R35, R45, R44, R35 ;  /* 0x0000002c2d237239 */ /* 0x000fe20000001423 */
[-C--:B------:R-:W-:Y:S01]  /*7cf0*/  IMAD R50, R3, R82.reuse, R50 ;  /* 0x0000005203327224 */ /* 0x080fe200078e0232 */
[----:B------:R-:W-:Y:S01]  /*7d00*/  SHF.R.S32.HI R0, RZ, 0x18, R107 ;  /* 0x00000018ff007819 */ /* 0x000fe2000001146b */
[----:B------:R-:W-:Y:S01]  /*7d10*/  IMAD R55, R95, R82, R55 ;  /* 0x000000525f377224 */ /* 0x000fe200078e0237 */
[----:B------:R-:W-:Y:S01]  /*7d20*/  SHF.R.S32.HI R3, RZ, 0x18, R106 ;  /* 0x00000018ff037819 */ /* 0x000fe2000001146a */
        /* <DEDUP_REMOVED lines=11> */
[----:B------:R-:W-:Y:S01]  /*7de0*/  SHF.R.S32.HI R3, RZ, 0x18, R103 ;  /* 0x00000018ff037819 */ /* 0x000fe20000011467 */
[----:B------:R-:W-:Y:S02]  /*7df0*/  IMAD R58, R78, R62, RZ ;  /* 0x0000003e4e3a7224 */ /* 0x000fe400078e02ff */
[----:B------:R-:W-:Y:S01]  /*7e00*/  IMAD R56, R5, R82, R56 ;  /* 0x0000005205387224 */ /* 0x000fe200078e0238 */
[----:B------:R-:W-:Y:S01]  /*7e10*/  MOV R5, R102 ;  /* 0x0000006600057202 */ /* 0x000fe20000000f00 */
[----:B------:R-:W-:Y:S01]  /*7e20*/  IMAD R57, R0, R82, R57 ;  /* 0x0000005200397224 */ /* 0x000fe200078e0239 */
[----:B------:R-:W-:Y:S01]  /*7e30*/  SHF.R.S32.HI R0, RZ, 0x18, R101 ;  /* 0x00000018ff007819 */ /* 0x000fe20000011465 */
[C---:B------:R-:W-:Y:S01]  /*7e40*/  IMAD R63, R78.reuse, R63, RZ ;  /* 0x0000003f4e3f7224 */ /* 0x040fe200078e02ff */
[----:B------:R-:W-:Y:S01]  /*7e50*/  I2IP.S8.S32.SAT R54, R59, R54, RZ ;  /* 0x000000363b367239 */ /* 0x000fe200000014ff */
[-C--:B------:R-:W-:Y:S01]  /*7e60*/  IMAD R58, R3, R82.reuse, R58 ;  /* 0x00000052033a7224 */ /* 0x080fe200078e023a */
[----:B------:R-:W-:Y:S01]  /*7e70*/  SHF.R.S32.HI R3, RZ, 0x18, R100 ;  /* 0x00000018ff037819 */ /* 0x000fe20000011464 */
[----:B------:R-:W-:Y:S01]  /*7e80*/  IMAD R63, R97, R82, R63 ;  /* 0x00000052613f7224 */ /* 0x000fe200078e023f */
[----:B------:R-:W-:Y:S01]  /*7e90*/  I2IP.S8.S32.SAT R49, R53, R52, R54 ;  /* 0x0000003435317239 */ /* 0x000fe20000001436 */
        /* <DEDUP_REMOVED lines=19> */
[----:B------:R-:W-:Y:S02]  /*7fd0*/  UIADD3 UR8, UP0, UPT, UR52, 0x680, URZ ;  /* 0x0000068034087890 */ /* 0x000fe4000ff1e0ff */
[----:B------:R-:W-:Y:S02]  /*7fe0*/  UIADD3 UR5, UPT, UPT, UR41, 0x40, URZ ;  /* 0x0000004029057890 */ /* 0x000fe4000fffe0ff */
[----:B------:R-:W-:Y:S02]  /*7ff0*/  UIADD3 UR4, UPT, UPT, UR49, 0x6200, URZ ;  /* 0x0000620031047890 */ /* 0x000fe4000fffe0ff */
[----:B------:R-:W-:Y:S01]  /*8000*/  UIADD3.X UR9, UPT, UPT, URZ, UR53, URZ, UP0, !UPT ;  /* 0x00000035ff097290 */ /* 0x000fe200087fe4ff */
[----:B------:R-:W-:Y:S01]  /*8010*/  UMOV UR6, UR42 ;  /* 0x0000002a00067c82 */ /* 0x000fe20008000000 */
[----:B------:R-:W-:Y:S07]  /*8020*/  UMOV UR7, UR36 ;  /* 0x0000002400077c82 */ /* 0x000fee0008000000 */
[----:B------:R2:W-:Y:S01]  /*8030*/  UTMASTG.3D [UR4], [UR8] ;  /* 0x00000004080073b5 */ /* 0x0005e20008010000 */
[----:B------:R0:W-:Y:S01]  /*8040*/  UTMACMDFLUSH ;  /* 0x00000000000079b7 */ /* 0x0001e20000000000 */
[----:B--2---:R-:W-:Y:S04]  /*8050*/  DEPBAR.LE SB0, 0x1 ;  /* 0x000080400000791a */ /* 0x004fe80000000000 */
.L_x_102:
[----:B------:R-:W-:Y:S05]  /*8060*/  BSYNC.RECONVERGENT B0 ;  /* 0x0000000000007941 */ /* 0x000fea0003800200 */
.L_x_101:
[----:B------:R-:W-:Y:S01]  /*8070*/  BAR.SYNC.DEFER_BLOCKING 0x1, 0x80 ;  /* 0x0042000000007b1d */ /* 0x000fe20000010000 */
[----:B------:R-:W-:Y:S01]  /*8080*/  ISETP.NE.AND P2, PT, R168, RZ, PT ;  /* 0x000000ffa800720c */ /* 0x000fe20003f45270 */
[----:B------:R-:W-:Y:S01]  /*8090*/  IMAD.IADD R20, R75, 0x1, R150 ;  /* 0x000000014b147824 */ /* 0x000fe200078e0296 */
[----:B------:R-:W-:Y:S01]  /*80a0*/  ISETP.NE.AND P0, PT, R169, 0x2, PT ;  /* 0x00000002a900780c */ /* 0x000fe20003f05270 */
[----:B------:R-:W-:Y:S01]  /*80b0*/  IMAD.IADD R21, R77, 0x1, R152 ;  /* 0x000000014d157824 */ /* 0x000fe200078e0298 */
[----:B------:R-:W-:Y:S02]  /*80c0*/  ISETP.NE.AND P1, PT, R76, 0x4, PT ;  /* 0x000000044c00780c */ /* 0x000fe40003f25270 */
[----:B------:R-:W-:Y:S02]  /*80d0*/  SEL R0, RZ, 0x1, P0 ;  /* 0x00000001ff007807 */ /* 0x000fe40000000000 */
[----:B------:R-:W-:Y:S02]  /*80e0*/  SEL R3, RZ, 0x1, P1 ;  /* 0x00000001ff037807 */ /* 0x000fe40000800000 */
[----:B------:R-:W-:Y:S02]  /*80f0*/  LOP3.LUT R161, R161, R0, RZ, 0x3c, !PT ;  /* 0x00000000a1a17212 */ /* 0x000fe400078e3cff */
[----:B------:R-:W-:Y:S02]  /*8100*/  LOP3.LUT R162, R162, R3, RZ, 0x3c, !PT ;  /* 0x00000003a2a27212 */ /* 0x000fe400078e3cff */
[----:B------:R-:W-:Y:S02]  /*8110*/  @P2 R2UR UR36, R158 ;  /* 0x000000009e2422ca */ /* 0x000fe400000e0000 */
[----:B------:R-:W-:Y:S02]  /*8120*/  SEL R169, R169, RZ, P0 ;  /* 0x000000ffa9a97207 */ /* 0x000fe40000000000 */
[----:B------:R-:W-:Y:S01]  /*8130*/  SEL R76, R76, RZ, P1 ;  /* 0x000000ff4c4c7207 */ /* 0x000fe20000800000 */
[----:B------:R-:W-:Y:S10]  /*8140*/  @P2 BRA `(.L_x_103) ;  /* 0xffffffc400842947 */ /* 0x000ff4000383ffff */
[----:B------:R-:W-:Y:S05]  /*8150*/  EXIT ;  /* 0x000000000000794d */ /* 0x000fea0003800000 */
.L_x_19:
[----:B--2---:R2:W1:Y:S02]  /*8160*/  SYNCS.PHASECHK.TRANS64.TRYWAIT P0, [R3+URZ+0xd0], R2 ;  /* 0x0000d002030075a7 */ /* 0x00446400080011ff */
[----:B-1----:R-:W-:Y:S05]  /*8170*/  @!P0 NANOSLEEP.SYNCS 0x989680 ;  /* 0x009896800000895d */ /* 0x002fea0003900000 */
[----:B------:R-:W1:Y:S02]  /*8180*/  @!P0 SYNCS.PHASECHK.TRANS64 P0, [R3+URZ+0xd0], R2 ;  /* 0x0000d002030085a7 */ /* 0x000e6400080010ff */
[----:B-1----:R-:W-:Y:S05]  /*8190*/  @!P0 BRA `(.L_x_19) ;  /* 0xfffffffc00f08947 */ /* 0x002fea000383ffff */
[----:B------:R-:W-:Y:S05]  /*81a0*/  BRA `(.L_x_104) ;  /* 0xffffff9000f87947 */ /* 0x000fea000383ffff */
.L_x_22:
[----:B-1----:R-:W-:-:S07]  /*81b0*/  MOV R2, UR33 ;  /* 0x0000002100027c02 */ /* 0x002fce0008000f00 */
.L_x_105:
[----:B-1----:R1:W2:Y:S02]  /*81c0*/  SYNCS.PHASECHK.TRANS64.TRYWAIT P0, [R2+URZ+0x18], R5 ;  /* 0x00001805020075a7 */ /* 0x0022a400080011ff */
[----:B--2---:R-:W-:Y:S05]  /*81d0*/  @!P0 NANOSLEEP.SYNCS 0x989680 ;  /* 0x009896800000895d */ /* 0x004fea0003900000 */
[----:B------:R-:W2:Y:S02]  /*81e0*/  @!P0 SYNCS.PHASECHK.TRANS64 P0, [R2+URZ+0x18], R5 ;  /* 0x00001805020085a7 */ /* 0x000ea400080010ff */
[----:B--2---:R-:W-:Y:S05]  /*81f0*/  @!P0 BRA `(.L_x_105) ;  /* 0xfffffffc00f08947 */ /* 0x004fea000383ffff */
[----:B------:R-:W-:Y:S05]  /*8200*/  BRA `(.L_x_21) ;  /* 0xffffff9400487947 */ /* 0x000fea000383ffff */
.L_x_28:
[----:B-1----:R-:W-:-:S07]  /*8210*/  MOV R2, UR17 ;  /* 0x0000001100027c02 */ /* 0x002fce0008000f00 */
.L_x_106:
[----:B-1----:R1:W2:Y:S02]  /*8220*/  SYNCS.PHASECHK.TRANS64.TRYWAIT P0, [R2+URZ+0x18], R5 ;  /* 0x00001805020075a7 */ /* 0x0022a400080011ff */
[----:B--2---:R-:W-:Y:S05]  /*8230*/  @!P0 NANOSLEEP.SYNCS 0x989680 ;  /* 0x009896800000895d */ /* 0x004fea0003900000 */
[----:B------:R-:W2:Y:S02]  /*8240*/  @!P0 SYNCS.PHASECHK.TRANS64 P0, [R2+URZ+0x18], R5 ;  /* 0x00001805020085a7 */ /* 0x000ea400080010ff */
[----:B--2---:R-:W-:Y:S05]  /*8250*/  @!P0 BRA `(.L_x_106) ;  /* 0xfffffffc00f08947 */ /* 0x004fea000383ffff */
[----:B------:R-:W-:Y:S05]  /*8260*/  BRA `(.L_x_27) ;  /* 0xffffff9400ec7947 */ /* 0x000fea000383ffff */
.L_x_32:
[----:B-1----:R1:W2:Y:S02]  /*8270*/  SYNCS.PHASECHK.TRANS64.TRYWAIT P0, [R2+URZ+0x60], R3 ;  /* 0x00006003020075a7 */ /* 0x0022a400080011ff */
[----:B--2---:R-:W-:Y:S05]  /*8280*/  @!P0 NANOSLEEP.SYNCS 0x989680 ;  /* 0x009896800000895d */ /* 0x004fea0003900000 */
[----:B------:R-:W2:Y:S02]  /*8290*/  @!P0 SYNCS.PHASECHK.TRANS64 P0, [R2+URZ+0x60], R3 ;  /* 0x00006003020085a7 */ /* 0x000ea400080010ff */
[----:B--2---:R-:W-:Y:S05]  /*82a0*/  @!P0 BRA `(.L_x_32) ;  /* 0xfffffffc00f08947 */ /* 0x004fea000383ffff */
[----:B------:R-:W-:Y:S05]  /*82b0*/  BRA `(.L_x_107) ;  /* 0xffffff9800787947 */ /* 0x000fea000383ffff */
.L_x_36:
[----:B----4-:R-:W-:-:S07]  /*82c0*/  MOV R0, UR5 ;  /* 0x0000000500007c02 */ /* 0x010fce0008000f00 */
.L_x_108:
[----:B-1----:R1:W2:Y:S02]  /*82d0*/  SYNCS.PHASECHK.TRANS64.TRYWAIT P0, [R0+URZ], R3 ;  /* 0x00000003000075a7 */ /* 0x0022a400080011ff */
[----:B--2---:R-:W-:Y:S05]  /*82e0*/  @!P0 NANOSLEEP.SYNCS 0x989680 ;  /* 0x009896800000895d */ /* 0x004fea0003900000 */
[----:B------:R-:W2:Y:S02]  /*82f0*/  @!P0 SYNCS.PHASECHK.TRANS64 P0, [R0+URZ], R3 ;  /* 0x00000003000085a7 */ /* 0x000ea400080010ff */
[----:B--2---:R-:W-:Y:S05]  /*8300*/  @!P0 BRA `(.L_x_108) ;  /* 0xfffffffc00f08947 */ /* 0x004fea000383ffff */
[----:B------:R-:W-:Y:S05]  /*8310*/  BRA `(.L_x_109) ;  /* 0xffffff9c00e87947 */ /* 0x000fea000383ffff */
.L_x_37:
[----:B----4-:R-:W-:-:S07]  /*8320*/  MOV R0, UR5 ;  /* 0x0000000500007c02 */ /* 0x010fce0008000f00 */
.L_x_110:
[----:B-1----:R1:W2:Y:S02]  /*8330*/  SYNCS.PHASECHK.TRANS64.TRYWAIT P0, [R0+URZ], R3 ;  /* 0x00000003000075a7 */ /* 0x0022a400080011ff */
[----:B--2---:R-:W-:Y:S05]  /*8340*/  @!P0 NANOSLEEP.SYNCS 0x989680 ;  /* 0x009896800000895d */ /* 0x004fea0003900000 */
[----:B------:R-:W2:Y:S02]  /*8350*/  @!P0 SYNCS.PHASECHK.TRANS64 P0, [R0+URZ], R3 ;  /* 0x00000003000085a7 */ /* 0x000ea400080010ff */
[----:B--2---:R-:W-:Y:S05]  /*8360*/  @!P0 BRA `(.L_x_110) ;  /* 0xfffffffc00f08947 */ /* 0x004fea000383ffff */
[----:B------:R-:W-:Y:S05]  /*8370*/  BRA `(.L_x_111) ;  /* 0xffffff9c00f47947 */ /* 0x000fea000383ffff */
.L_x_40:
[----:B-1----:R1:W2:Y:S02]  /*8380*/  SYNCS.PHASECHK.TRANS64.TRYWAIT P0, [R0+URZ+0xc0], R5 ;  /* 0x0000c005000075a7 */ /* 0x0022a400080011ff */
[----:B--2---:R-:W-:Y:S05]  /*8390*/  @!P0 NANOSLEEP.SYNCS 0x989680 ;  /* 0x009896800000895d */ /* 0x004fea0003900000 */
[----:B------:R-:W2:Y:S02]  /*83a0*/  @!P0 SYNCS.PHASECHK.TRANS64 P0, [R0+URZ+0xc0], R5 ;  /* 0x0000c005000085a7 */ /* 0x000ea400080010ff */
[----:B--2---:R-:W-:Y:S05]  /*83b0*/  @!P0 BRA `(.L_x_40) ;  /* 0xfffffffc00f08947 */ /* 0x004fea000383ffff */
[----:B------:R-:W-:Y:S05]  /*83c0*/  BRA `(.L_x_112) ;  /* 0xffffffa000507947 */ /* 0x000fea000383ffff */
.L_x_41:
[----:B------:R-:W-:-:S07]  /*83d0*/  MOV R0, UR5 ;  /* 0x0000000500007c02 */ /* 0x000fce0008000f00 */
.L_x_113:
[----:B-1----:R1:W2:Y:S02]  /*83e0*/  SYNCS.PHASECHK.TRANS64.TRYWAIT P0, [R0+URZ+0x70], R5 ;  /* 0x00007005000075a7 */ /* 0x0022a400080011ff */
[----:B--2---:R-:W-:Y:S05]  /*83f0*/  @!P0 NANOSLEEP.SYNCS 0x989680 ;  /* 0x009896800000895d */ /* 0x004fea0003900000 */
[----:B------:R-:W2:Y:S02]  /*8400*/  @!P0 SYNCS.PHASECHK.TRANS64 P0, [R0+URZ+0x70], R5 ;  /* 0x00007005000085a7 */ /* 0x000ea400080010ff */
[----:B--2---:R-:W-:Y:S05]  /*8410*/  @!P0 BRA `(.L_x_113) ;  /* 0xfffffffc00f08947 */ /* 0x004fea000383ffff */
[----:B------:R-:W-:Y:S05]  /*8420*/  BRA `(.L_x_114) ;  /* 0xffffffa000607947 */ /* 0x000fea000383ffff */
.L_x_42:
[----:B-1----:R1:W2:Y:S02]  /*8430*/  SYNCS.PHASECHK.TRANS64.TRYWAIT P1, [R0+URZ+0x60], R5 ;  /* 0x00006005000075a7 */ /* 0x0022a400080211ff */
[----:B--2---:R-:W-:Y:S05]  /*8440*/  @!P1 NANOSLEEP.SYNCS 0x989680 ;  /* 0x009896800000995d */ /* 0x004fea0003900000 */
[----:B------:R-:W2:Y:S02]  /*8450*/  @!P1 SYNCS.PHASECHK.TRANS64 P1, [R0+URZ+0x60], R5 ;  /* 0x00006005000095a7 */ /* 0x000ea400080210ff */
[----:B--2---:R-:W-:Y:S05]  /*8460*/  @!P1 BRA `(.L_x_42) ;  /* 0xfffffffc00f09947 */ /* 0x004fea000383ffff */
[----:B------:R-:W-:Y:S05]  /*8470*/  BRA `(.L_x_115) ;  /* 0xffffffa000907947 */ /* 0x000fea000383ffff */
.L_x_45:
[----:B------:R-:W-:-:S07]  /*8480*/  MOV R0, UR5 ;  /* 0x0000000500007c02 */ /* 0x000fce0008000f00 */
.L_x_116:
[----:B-1----:R1:W2:Y:S02]  /*8490*/  SYNCS.PHASECHK.TRANS64.TRYWAIT P0, [R0+URZ+0x70], R3 ;  /* 0x00007003000075a7 */ /* 0x0022a400080011ff */
[----:B--2---:R-:W-:Y:S05]  /*84a0*/  @!P0 NANOSLEEP.SYNCS 0x989680 ;  /* 0x009896800000895d */ /* 0x004fea0003900000 */
[----:B------:R-:W2:Y:S02]  /*84b0*/  @!P0 SYNCS.PHASECHK.TRANS64 P0, [R0+URZ+0x70], R3 ;  /* 0x00007003000085a7 */ /* 0x000ea400080010ff */
[----:B--2---:R-:W-:Y:S05]  /*84c0*/  @!P0 BRA `(.L_x_116) ;  /* 0xfffffffc00f08947 */ /* 0x004fea000383ffff */
[----:B------:R-:W-:Y:S05]  /*84d0*/  BRA `(.L_x_44) ;  /* 0xffffffa000e47947 */ /* 0x000fea000383ffff */
.L_x_52:
[----:B-1----:R1:W2:Y:S02]  /*84e0*/  SYNCS.PHASECHK.TRANS64.TRYWAIT P1, [R0+URZ+0x60], R5 ;  /* 0x00006005000075a7 */ /* 0x0022a400080211ff */
[----:B--2---:R-:W-:Y:S05]  /*84f0*/  @!P1 NANOSLEEP.SYNCS 0x989680 ;  /* 0x009896800000995d */ /* 0x004fea0003900000 */
[----:B------:R-:W2:Y:S02]  /*8500*/  @!P1 SYNCS.PHASECHK.TRANS64 P1, [R0+URZ+0x60], R5 ;  /* 0x00006005000095a7 */ /* 0x000ea400080210ff */
[----:B--2---:R-:W-:Y:S05]  /*8510*/  @!P1 BRA `(.L_x_52) ;  /* 0xfffffffc00f09947 */ /* 0x004fea000383ffff */
[----:B------:R-:W-:Y:S05]  /*8520*/  BRA `(.L_x_117) ;  /* 0xffffffa800447947 */ /* 0x000fea000383ffff */
.L_x_53:
[----:B------:R-:W-:-:S07]  /*8530*/  MOV R3, UR8 ;  /* 0x0000000800037c02 */ /* 0x000fce0008000f00 */
.L_x_118:
[----:B-1----:R1:W2:Y:S02]  /*8540*/  SYNCS.PHASECHK.TRANS64.TRYWAIT P0, [R3+URZ+0xa0], R0 ;  /* 0x0000a000030075a7 */ /* 0x0022a400080011ff */
[----:B--2---:R-:W-:Y:S05]  /*8550*/  @!P0 NANOSLEEP.SYNCS 0x989680 ;  /* 0x009896800000895d */ /* 0x004fea0003900000 */
[----:B------:R-:W2:Y:S02]  /*8560*/  @!P0 SYNCS.PHASECHK.TRANS64 P0, [R3+URZ+0xa0], R0 ;  /* 0x0000a000030085a7 */ /* 0x000ea400080010ff */
[----:B--2---:R-:W-:Y:S05]  /*8570*/  @!P0 BRA `(.L_x_118) ;  /* 0xfffffffc00f08947 */ /* 0x004fea000383ffff */
[----:B------:R-:W-:Y:S05]  /*8580*/  BRA `(.L_x_119) ;  /* 0xffffffa8007c7947 */ /* 0x000fea000383ffff */
.L_x_56:
[----:B------:R-:W-:Y:S07]  /*8590*/  MOV R0, UR7 ;  /* 0x0000000700007c02 */ /* 0x000fee0008000f00 */
.L_x_120:
[----:B-1----:R1:W2:Y:S02]  /*85a0*/  SYNCS.PHASECHK.TRANS64.TRYWAIT P0, [R0+URZ], R3 ;  /* 0x00000003000075a7 */ /* 0x0022a400080011ff */
[----:B--2---:R-:W-:Y:S05]  /*85b0*/  @!P0 NANOSLEEP.SYNCS 0x989680 ;  /* 0x009896800000895d */ /* 0x004fea0003900000 */
[----:B------:R-:W2:Y:S02]  /*85c0*/  @!P0 SYNCS.PHASECHK.TRANS64 P0, [R0+URZ], R3 ;  /* 0x00000003000085a7 */ /* 0x000ea400080010ff */
[----:B--2---:R-:W-:Y:S05]  /*85d0*/  @!P0 BRA `(.L_x_120) ;  /* 0xfffffffc00f08947 */ /* 0x004fea000383ffff */
[----:B------:R-:W-:Y:S05]  /*85e0*/  BRA `(.L_x_55) ;  /* 0xffffffa800987947 */ /* 0x000fea000383ffff */
.L_x_59:
[----:B------:R-:W-:-:S07]  /*85f0*/  MOV R0, UR5 ;  /* 0x0000000500007c02 */ /* 0x000fce0008000f00 */
.L_x_121:
[----:B--2---:R2:W3:Y:S02]  /*8600*/  SYNCS.PHASECHK.TRANS64.TRYWAIT P0, [R0+URZ], R3 ;  /* 0x00000003000075a7 */ /* 0x0044e400080011ff */
[----:B---3--:R-:W-:Y:S05]  /*8610*/  @!P0 NANOSLEEP.SYNCS 0x989680 ;  /* 0x009896800000895d */ /* 0x008fea0003900000 */
[----:B------:R-:W3:Y:S02]  /*8620*/  @!P0 SYNCS.PHASECHK.TRANS64 P0, [R0+URZ], R3 ;  /* 0x00000003000085a7 */ /* 0x000ee400080010ff */
[----:B---3--:R-:W-:Y:S05]  /*8630*/  @!P0 BRA `(.L_x_121) ;  /* 0xfffffffc00f08947 */ /* 0x008fea000383ffff */
[----:B------:R-:W-:Y:S05]  /*8640*/  BRA `(.L_x_122) ;  /* 0xffffffac004c7947 */ /* 0x000fea000383ffff */
.L_x_60:
[----:B------:R-:W-:-:S07]  /*8650*/  MOV R0, UR5 ;  /* 0x0000000500007c02 */ /* 0x000fce0008000f00 */
.L_x_123:
[----:B-1----:R1:W2:Y:S02]  /*8660*/  SYNCS.PHASECHK.TRANS64.TRYWAIT P0, [R0+URZ], R3 ;  /* 0x00000003000075a7 */ /* 0x0022a400080011ff */
[----:B--2---:R-:W-:Y:S05]  /*8670*/  @!P0 NANOSLEEP.SYNCS 0x989680 ;  /* 0x009896800000895d */ /* 0x004fea0003900000 */
[----:B------:R-:W2:Y:S02]  /*8680*/  @!P0 SYNCS.PHASECHK.TRANS64 P0, [R0+URZ], R3 ;  /* 0x00000003000085a7 */ /* 0x000ea400080010ff */
[----:B--2---:R-:W-:Y:S05]  /*8690*/  @!P0 BRA `(.L_x_123) ;  /* 0xfffffffc00f08947 */ /* 0x004fea000383ffff */
[----:B------:R-:W-:Y:S05]  /*86a0*/  BRA `(.L_x_124) ;  /* 0xffffffac00587947 */ /* 0x000fea000383ffff */
.L_x_61:
[----:B------:R-:W-:-:S07]  /*86b0*/  MOV R0, UR5 ;  /* 0x0000000500007c02 */ /* 0x000fce0008000f00 */
.L_x_125:
[----:B-1----:R1:W2:Y:S02]  /*86c0*/  SYNCS.PHASECHK.TRANS64.TRYWAIT P0, [R0+URZ], R3 ;  /* 0x00000003000075a7 */ /* 0x0022a400080011ff */
[----:B--2---:R-:W-:Y:S05]  /*86d0*/  @!P0 NANOSLEEP.SYNCS 0x989680 ;  /* 0x009896800000895d */ /* 0x004fea0003900000 */
[----:B------:R-:W2:Y:S02]  /*86e0*/  @!P0 SYNCS.PHASECHK.TRANS64 P0, [R0+URZ], R3 ;  /* 0x00000003000085a7 */ /* 0x000ea400080010ff */
[----:B--2---:R-:W-:Y:S05]  /*86f0*/  @!P0 BRA `(.L_x_125) ;  /* 0xfffffffc00f08947 */ /* 0x004fea000383ffff */
[----:B------:R-:W-:Y:S05]  /*8700*/  BRA `(.L_x_126) ;  /* 0xffffffac00647947 */ /* 0x000fea000383ffff */
.L_x_62:
[----:B------:R-:W-:-:S07]  /*8710*/  MOV R0, UR7 ;  /* 0x0000000700007c02 */ /* 0x000fce0008000f00 */
.L_x_127:
[----:B-1----:R1:W2:Y:S02]  /*8720*/  SYNCS.PHASECHK.TRANS64.TRYWAIT P0, [R0+URZ], R3 ;  /* 0x00000003000075a7 */ /* 0x0022a400080011ff */
[----:B--2---:R-:W-:Y:S05]  /*8730*/  @!P0 NANOSLEEP.SYNCS 0x989680 ;  /* 0x009896800000895d */ /* 0x004fea0003900000 */
[----:B------:R-:W2:Y:S02]  /*8740*/  @!P0 SYNCS.PHASECHK.TRANS64 P0, [R0+URZ], R3 ;  /* 0x00000003000085a7 */ /* 0x000ea400080010ff */
[----:B--2---:R-:W-:Y:S05]  /*8750*/  @!P0 BRA `(.L_x_127) ;  /* 0xfffffffc00f08947 */ /* 0x004fea000383ffff */
[----:B------:R-:W-:Y:S05]  /*8760*/  BRA `(.L_x_128) ;  /* 0xffffffac00707947 */ /* 0x000fea000383ffff */
.L_x_67:
[----:B--2---:R2:W3:Y:S02]  /*8770*/  SYNCS.PHASECHK.TRANS64.TRYWAIT P0, [R0+URZ+0x60], R3 ;  /* 0x00006003000075a7 */ /* 0x0044e400080011ff */
[----:B---3--:R-:W-:Y:S05]  /*8780*/  @!P0 NANOSLEEP.SYNCS 0x989680 ;  /* 0x009896800000895d */ /* 0x008fea0003900000 */
[----:B------:R-:W3:Y:S02]  /*8790*/  @!P0 SYNCS.PHASECHK.TRANS64 P0, [R0+URZ+0x60], R3 ;  /* 0x00006003000085a7 */ /* 0x000ee400080010ff */
[----:B---3--:R-:W-:Y:S05]  /*87a0*/  @!P0 BRA `(.L_x_67) ;  /* 0xfffffffc00f08947 */ /* 0x008fea000383ffff */
[----:B------:R-:W-:Y:S05]  /*87b0*/  BRA `(.L_x_129) ;  /* 0xffffffb000747947 */ /* 0x000fea000383ffff */
.L_x_70:
[----:B------:R-:W-:Y:S07]  /*87c0*/  MOV R0, UR7 ;  /* 0x0000000700007c02 */ /* 0x000fee0008000f00 */
.L_x_130:
[----:B--2---:R2:W3:Y:S02]  /*87d0*/  SYNCS.PHASECHK.TRANS64.TRYWAIT P0, [R0+URZ+0x58], R3 ;  /* 0x00005803000075a7 */ /* 0x0044e400080011ff */
[----:B---3--:R-:W-:Y:S05]  /*87e0*/  @!P0 NANOSLEEP.SYNCS 0x989680 ;  /* 0x009896800000895d */ /* 0x008fea0003900000 */
[----:B------:R-:W3:Y:S02]  /*87f0*/  @!P0 SYNCS.PHASECHK.TRANS64 P0, [R0+URZ+0x58], R3 ;  /* 0x00005803000085a7 */ /* 0x000ee400080010ff */
[----:B---3--:R-:W-:Y:S05]  /*8800*/  @!P0 BRA `(.L_x_130) ;  /* 0xfffffffc00f08947 */ /* 0x008fea000383ffff */
[----:B------:R-:W-:Y:S05]  /*8810*/  BRA `(.L_x_69) ;  /* 0xffffffb400547947 */ /* 0x000fea000383ffff */
.L_x_73:
[----:B--2---:R-:W-:Y:S07]  /*8820*/  MOV R3, UR7 ;  /* 0x0000000700037c02 */ /* 0x004fee0008000f00 */
.L_x_131:
[----:B-1----:R1:W2:Y:S02]  /*8830*/  SYNCS.PHASECHK.TRANS64.TRYWAIT P0, [R3+URZ+0x40], R12 ;  /* 0x0000400c030075a7 */ /* 0x0022a400080011ff */
[----:B--2---:R-:W-:Y:S05]  /*8840*/  @!P0 NANOSLEEP.SYNCS 0x989680 ;  /* 0x009896800000895d */ /* 0x004fea0003900000 */
[----:B------:R-:W2:Y:S02]  /*8850*/  @!P0 SYNCS.PHASECHK.TRANS64 P0, [R3+URZ+0x40], R12 ;  /* 0x0000400c030085a7 */ /* 0x000ea400080010ff */
[----:B--2---:R-:W-:Y:S05]  /*8860*/  @!P0 BRA `(.L_x_131) ;  /* 0xfffffffc00f08947 */ /* 0x004fea000383ffff */
[----:B------:R-:W-:Y:S05]  /*8870*/  BRA `(.L_x_132) ;  /* 0xffffffb400cc7947 */ /* 0x000fea000383ffff */
.L_x_74:
[----:B------:R-:W-:Y:S07]  /*8880*/  MOV R3, UR7 ;  /* 0x0000000700037c02 */ /* 0x000fee0008000f00 */
.L_x_133:
[----:B-1----:R1:W2:Y:S02]  /*8890*/  SYNCS.PHASECHK.TRANS64.TRYWAIT P0, [R3+URZ+0x48], R12 ;  /* 0x0000480c030075a7 */ /* 0x0022a400080011ff */
[----:B--2---:R-:W-:Y:S05]  /*88a0*/  @!P0 NANOSLEEP.SYNCS 0x989680 ;  /* 0x009896800000895d */ /* 0x004fea0003900000 */
[----:B------:R-:W2:Y:S02]  /*88b0*/  @!P0 SYNCS.PHASECHK.TRANS64 P0, [R3+URZ+0x48], R12 ;  /* 0x0000480c030085a7 */ /* 0x000ea400080010ff */
[----:B--2---:R-:W-:Y:S05]  /*88c0*/  @!P0 BRA `(.L_x_133) ;  /* 0xfffffffc00f08947 */ /* 0x004fea000383ffff */
[----:B------:R-:W-:Y:S05]  /*88d0*/  BRA `(.L_x_134) ;  /* 0xffffffb8004c7947 */ /* 0x000fea000383ffff */
.L_x_76:
[----:B------:R-:W-:-:S07]  /*88e0*/  MOV R0, UR7 ;  /* 0x0000000700007c02 */ /* 0x000fce0008000f00 */
.L_x_135:
[----:B-1----:R1:W3:Y:S02]  /*88f0*/  SYNCS.PHASECHK.TRANS64.TRYWAIT P0, [R0+URZ+0x40], R3 ;  /* 0x00004003000075a7 */ /* 0x0022e400080011ff */
[----:B---3--:R-:W-:Y:S05]  /*8900*/  @!P0 NANOSLEEP.SYNCS 0x989680 ;  /* 0x009896800000895d */ /* 0x008fea0003900000 */
[----:B------:R-:W3:Y:S02]  /*8910*/  @!P0 SYNCS.PHASECHK.TRANS64 P0, [R0+URZ+0x40], R3 ;  /* 0x00004003000085a7 */ /* 0x000ee400080010ff */
[----:B---3--:R-:W-:Y:S05]  /*8920*/  @!P0 BRA `(.L_x_135) ;  /* 0xfffffffc00f08947 */ /* 0x008fea000383ffff */
[----:B------:R-:W-:Y:S05]  /*8930*/  BRA `(.L_x_136) ;  /* 0xffffffb800bc7947 */ /* 0x000fea000383ffff */
.L_x_78:
[----:B--2---:R2:W4:Y:S02]  /*8940*/  SYNCS.PHASECHK.TRANS64.TRYWAIT P0, [R0+URZ+0x60], R3 ;  /* 0x00006003000075a7 */ /* 0x00452400080011ff */
[----:B----4-:R-:W-:Y:S05]  /*8950*/  @!P0 NANOSLEEP.SYNCS 0x989680 ;  /* 0x009896800000895d */ /* 0x010fea0003900000 */
[----:B------:R-:W4:Y:S02]  /*8960*/  @!P0 SYNCS.PHASECHK.TRANS64 P0, [R0+URZ+0x60], R3 ;  /* 0x00006003000085a7 */ /* 0x000f2400080010ff */
[----:B----4-:R-:W-:Y:S05]  /*8970*/  @!P0 BRA `(.L_x_78) ;  /* 0xfffffffc00f08947 */ /* 0x010fea000383ffff */
[----:B------:R-:W-:Y:S05]  /*8980*/  BRA `(.L_x_137) ;  /* 0xffffffbc00887947 */ /* 0x000fea000383ffff */
.L_x_89:
[----:B-1----:R1:W3:Y:S02]  /*8990*/  SYNCS.PHASECHK.TRANS64.TRYWAIT P1, [R3+URZ+0x30], R0 ;  /* 0x00003000030075a7 */ /* 0x0022e400080211ff */
[----:B---3--:R-:W-:Y:S05]  /*89a0*/  @!P1 NANOSLEEP.SYNCS 0x989680 ;  /* 0x009896800000995d */ /* 0x008fea0003900000 */
[----:B------:R-:W3:Y:S02]  /*89b0*/  @!P1 SYNCS.PHASECHK.TRANS64 P1, [R3+URZ+0x30], R0 ;  /* 0x00003000030095a7 */ /* 0x000ee400080210ff */
[----:B---3--:R-:W-:Y:S05]  /*89c0*/  @!P1 BRA `(.L_x_89) ;  /* 0xfffffffc00f09947 */ /* 0x008fea000383ffff */
[----:B------:R-:W-:Y:S05]  /*89d0*/  BRA `(.L_x_88) ;  /* 0xffffffc800b07947 */ /* 0x000fea000383ffff */
.L_x_91:
[----:B---3--:R3:W4:Y:S02]  /*89e0*/  SYNCS.PHASECHK.TRANS64.TRYWAIT P0, [R116+URZ+0x80], R5 ;  /* 0x00008005740075a7 */ /* 0x00872400080011ff */
[----:B----4-:R-:W-:Y:S05]  /*89f0*/  @!P0 NANOSLEEP.SYNCS 0x989680 ;  /* 0x009896800000895d */ /* 0x010fea0003900000 */
[----:B------:R-:W4:Y:S02]  /*8a00*/  @!P0 SYNCS.PHASECHK.TRANS64 P0, [R116+URZ+0x80], R5 ;  /* 0x00008005740085a7 */ /* 0x000f2400080010ff */
[----:B----4-:R-:W-:Y:S05]  /*8a10*/  @!P0 BRA `(.L_x_91) ;  /* 0xfffffffc00f08947 */ /* 0x010fea000383ffff */
[----:B------:R-:W-:Y:S05]  /*8a20*/  BRA `(.L_x_90) ;  /* 0xffffffcc000c7947 */ /* 0x000fea000383ffff */
.L_x_99:
[----:B--2---:R2:W3:Y:S02]  /*8a30*/  SYNCS.PHASECHK.TRANS64.TRYWAIT P0, [R125+URZ+0x30], R0 ;  /* 0x000030007d0075a7 */ /* 0x0044e400080011ff */
[----:B---3--:R-:W-:Y:S05]  /*8a40*/  @!P0 NANOSLEEP.SYNCS 0x989680 ;  /* 0x009896800000895d */ /* 0x008fea0003900000 */
[----:B------:R-:W3:Y:S02]  /*8a50*/  @!P0 SYNCS.PHASECHK.TRANS64 P0, [R125+URZ+0x30], R0 ;  /* 0x000030007d0085a7 */ /* 0x000ee400080010ff */
[----:B---3--:R-:W-:Y:S05]  /*8a60*/  @!P0 BRA `(.L_x_99) ;  /* 0xfffffffc00f08947 */ /* 0x008fea000383ffff */
[----:B------:R-:W-:Y:S05]  /*8a70*/  BRA `(.L_x_98) ;  /* 0xffffffe000107947 */ /* 0x000fea000383ffff */
        .weak           $__internal_0_$__cuda_sm10x_tcgen05_guardrail_trap_col_being_dealloced_not_returned_by_alloc
        .type           $__internal_0_$__cuda_sm10x_tcgen05_guardrail_trap_col_being_dealloced_not_returned_by_alloc,@function
        .size           $__internal_0_$__cuda_sm10x_tcgen05_guardrail_trap_col_being_dealloced_not_returned_by_alloc,($__internal_1_$__cuda_sm10x_tcgen05_guardrail_trap_phase_invalid_during_alloc - $__internal_0_$__cuda_sm10x_tcgen05_guardrail_trap_col_being_dealloced_not_returned_by_alloc)
$__internal_0_$__cuda_sm10x_tcgen05_guardrail_trap_col_being_dealloced_not_returned_by_alloc:
[----:B------:R-:W-:Y:S05]  /*8a80*/  BPT.TRAP 0x1 ;  /* 0x000000040000795c */ /* 0x000fea0000300000 */
[----:B------:R-:W-:-:S04]  /*8a90*/  HFMA2 R3, -RZ, RZ, 0, 0 ;  /* 0x00000000ff037431 */ /* 0x000fc800000001ff */
[----:B------:R-:W-:Y:S05]  /*8aa0*/  RET.REL.NODEC R2 `(_ZN7cutlass13device_kernelINS_4gemm6kernel13GemmUniversalIN4cute5tupleIJiiiiEEENS1_10collective13CollectiveMmaINS1_35MainloopSm100TmaUmmaWarpSpecializedILi3ELi2ELi4ENS5_IJNS4_1CILi1EEESB_SB_EEEEENS5_IJNSA_ILi128EEESE_NSA_ILi64EEEEEEaNS5_IJlSB_lEEEaSH_NS4_8TiledMMAINS4_8MMA_AtomIJNS4_15SM100_MMA_S8_SSIaaiLi128ELi128ELNS4_4UMMA5MajorE0ELSM_0ELNSL_8SaturateE0EEEEEENS4_6LayoutISC_NS5_IJNSA_ILi0EEESR_SR_EEEEENS5_IJNS4_10UnderscoreESU_SU_EEEEENS4_13SM90_TMA_LOADENS4_14ComposedLayoutINS4_7SwizzleILi2ELi4ELi3EEENS4_18smem_ptr_flag_bitsILi8EEENSQ_INS5_IJNSA_ILi8EEESF_EEENS5_IJSF_SB_EEEEEEEvNS4_8identityESX_S17_vS18_EENS_8epilogue10collective18CollectiveEpilogueINS1A_23Sm100TmaWarpSpecializedILi2ELi2ELi64ELb0ELb0EEEJSG_NS5_IJNSQ_ISE_SB_EENSQ_ISF_SB_EEEEEaSH_aSH_NS1A_6fusion15FusionCallbacksIS1E_NS1I_17LinearCombinationIaiaiLNS_15FloatRoundStyleE2EEESG_S1H_JEEENS4_5SM1004TMEM4LOAD26SM100_TMEM_LOAD_32dp32b64xESX_S17_NS4_39AutoVectorizingCopyWithAssumedAlignmentILi128EEENS4_14SM90_TMA_STOREES17_S1T_S1T_EEEvvEEEEvNT_6ParamsE) ;  /* 0xffffff7402547950 */ /* 0x000fea0003c3ffff */
        .weak           $__internal_1_$__cuda_sm10x_tcgen05_guardrail_trap_phase_invalid_during_alloc
        .type           $__internal_1_$__cuda_sm10x_tcgen05_guardrail_trap_phase_invalid_during_alloc,@function
        .size           $__internal_1_$__cuda_sm10x_tcgen05_guardrail_trap_phase_invalid_during_alloc,($__internal_2_$__cuda_sm10x_tcgen05_guardrail_trap_unallocated_columns_being_dealloced - $__internal_1_$__cuda_sm10x_tcgen05_guardrail_trap_phase_invalid_during_alloc)
$__internal_1_$__cuda_sm10x_tcgen05_guardrail_trap_phase_invalid_during_alloc:
[----:B------:R-:W-:Y:S05]  /*8ab0*/  BPT.TRAP 0x1 ;  /* 0x000000040000795c */ /* 0x000fea0000300000 */
[----:B------:R-:W-:-:S04]  /*8ac0*/  MOV R3, 0x0 ;  /* 0x0000000000037802 */ /* 0x000fc80000000f00 */
[----:B------:R-:W-:Y:S05]  /*8ad0*/  RET.REL.NODEC R2 `(_ZN7cutlass13device_kernelINS_4gemm6kernel13GemmUniversalIN4cute5tupleIJiiiiEEENS1_10collective13CollectiveMmaINS1_35MainloopSm100TmaUmmaWarpSpecializedILi3ELi2ELi4ENS5_IJNS4_1CILi1EEESB_SB_EEEEENS5_IJNSA_ILi128EEESE_NSA_ILi64EEEEEEaNS5_IJlSB_lEEEaSH_NS4_8TiledMMAINS4_8MMA_AtomIJNS4_15SM100_MMA_S8_SSIaaiLi128ELi128ELNS4_4UMMA5MajorE0ELSM_0ELNSL_8SaturateE0EEEEEENS4_6LayoutISC_NS5_IJNSA_ILi0EEESR_SR_EEEEENS5_IJNS4_10UnderscoreESU_SU_EEEEENS4_13SM90_TMA_LOADENS4_14ComposedLayoutINS4_7SwizzleILi2ELi4ELi3EEENS4_18smem_ptr_flag_bitsILi8EEENSQ_INS5_IJNSA_ILi8EEESF_EEENS5_IJSF_SB_EEEEEEEvNS4_8identityESX_S17_vS18_EENS_8epilogue10collective18CollectiveEpilogueINS1A_23Sm100TmaWarpSpecializedILi2ELi2ELi64ELb0ELb0EEEJSG_NS5_IJNSQ_ISE_SB_EENSQ_ISF_SB_EEEEEaSH_aSH_NS1A_6fusion15FusionCallbacksIS1E_NS1I_17LinearCombinationIaiaiLNS_15FloatRoundStyleE2EEESG_S1H_JEEENS4_5SM1004TMEM4LOAD26SM100_TMEM_LOAD_32dp32b64xESX_S17_NS4_39AutoVectorizingCopyWithAssumedAlignmentILi128EEENS4_14SM90_TMA_STOREES17_S1T_S1T_EEEvvEEEEvNT_6ParamsE) ;  /* 0xffffff7402487950 */ /* 0x000fea0003c3ffff */
        .weak           $__internal_2_$__cuda_sm10x_tcgen05_guardrail_trap_unallocated_columns_being_dealloced
        .type           $__internal_2_$__cuda_sm10x_tcgen05_guardrail_trap_unallocated_columns_being_dealloced,@function
        .size           $__internal_2_$__cuda_sm10x_tcgen05_guardrail_trap_unallocated_columns_being_dealloced,(.L_x_139 - $__internal_2_$__cuda_sm10x_tcgen05_guardrail_trap_unallocated_columns_being_dealloced)
$__internal_2_$__cuda_sm10x_tcgen05_guardrail_trap_unallocated_columns_being_dealloced:
[----:B------:R-:W-:Y:S05]  /*8ae0*/  BPT.TRAP 0x1 ;  /* 0x000000040000795c */ /* 0x000fea0000300000 */
[----:B------:R-:W-:-:S04]  /*8af0*/  HFMA2 R3, -RZ, RZ, 0, 0 ;  /* 0x00000000ff037431 */ /* 0x000fc800000001ff */
[----:B------:R-:W-:Y:S05]  /*8b00*/  RET.REL.NODEC R2 `(_ZN7cutlass13device_kernelINS_4gemm6kernel13GemmUniversalIN4cute5tupleIJiiiiEEENS1_10collective13CollectiveMmaINS1_35MainloopSm100TmaUmmaWarpSpecializedILi3ELi2ELi4ENS5_IJNS4_1CILi1EEESB_SB_EEEEENS5_IJNSA_ILi128EEESE_NSA_ILi64EEEEEEaNS5_IJlSB_lEEEaSH_NS4_8TiledMMAINS4_8MMA_AtomIJNS4_15SM100_MMA_S8_SSIaaiLi128ELi128ELNS4_4UMMA5MajorE0ELSM_0ELNSL_8SaturateE0EEEEEENS4_6LayoutISC_NS5_IJNSA_ILi0EEESR_SR_EEEEENS5_IJNS4_10UnderscoreESU_SU_EEEEENS4_13SM90_TMA_LOADENS4_14ComposedLayoutINS4_7SwizzleILi2ELi4ELi3EEENS4_18smem_ptr_flag_bitsILi8EEENSQ_INS5_IJNSA_ILi8EEESF_EEENS5_IJSF_SB_EEEEEEEvNS4_8identityESX_S17_vS18_EENS_8epilogue10collective18CollectiveEpilogueINS1A_23Sm100TmaWarpSpecializedILi2ELi2ELi64ELb0ELb0EEEJSG_NS5_IJNSQ_ISE_SB_EENSQ_ISF_SB_EEEEEaSH_aSH_NS1A_6fusion15FusionCallbacksIS1E_NS1I_17LinearCombinationIaiaiLNS_15FloatRoundStyleE2EEESG_S1H_JEEENS4_5SM1004TMEM4LOAD26SM100_TMEM_LOAD_32dp32b64xESX_S17_NS4_39AutoVectorizingCopyWithAssumedAlignmentILi128EEENS4_14SM90_TMA_STOREES17_S1T_S1T_EEEvvEEEEvNT_6ParamsE) ;  /* 0xffffff74023c7950 */ /* 0x000fea0003c3ffff */
.L_x_138:
[----:B------:R-:W-:-:S00]  /*8b10*/  BRA `(.L_x_138) ;  /* 0xfffffffc00fc7947 */ /* 0x000fc0000383ffff */
[----:B------:R-:W-:-:S00]  /*8b20*/  NOP ;  /* 0x0000000000007918 */ /* 0x000fc00000000000 */
        /* <DEDUP_REMOVED lines=13> */
.L_x_139:


//--------------------- .nv.global.init           --------------------------
	.section	.nv.global.init,"aw",@progbits
.nv.global.init:
	.type		$str$27,@object
	.size		$str$27,($str$28 - $str$27)
$str$27:
        /*0000*/ 	.byte	0x28, 0x61, 0x64, 0x64, 0x72, 0x65, 0x73, 0x73, 0x20, 0x26, 0x20, 0x6d, 0x61, 0x73, 0x6b, 0x29
        /*0010*/ 	.byte	0x20, 0x3d, 0x3d, 0x20, 0x30, 0x00
	.type		$str$28,@object
	.size		$str$28,($str$26 - $str$28)
$str$28:
        /*0016*/ 	.byte	0x2f, 0x74, 0x6d, 0x70, 0x2f, 0x63, 0x75, 0x74, 0x6c, 0x61, 0x73, 0x73, 0x5f, 0x73, 0x77, 0x65
        /*0026*/ 	.byte	0x65, 0x70, 0x5f, 0x73, 0x72, 0x63, 0x2f, 0x69, 0x6e, 0x63, 0x6c, 0x75, 0x64, 0x65, 0x2f, 0x63
        /*0036*/ 	.byte	0x75, 0x74, 0x65, 0x2f, 0x70, 0x6f, 0x69, 0x6e, 0x74, 0x65, 0x72, 0x5f, 0x66, 0x6c, 0x61, 0x67
        /*0046*/ 	.byte	0x67, 0x65, 0x64, 0x2e, 0x68, 0x70, 0x70, 0x00
	.type		$str$26,@object
	.size		$str$26,($str$25 - $str$26)
$str$26:
        /*004e*/ 	.byte	0x2f, 0x74, 0x6d, 0x70, 0x2f, 0x63, 0x75, 0x74, 0x6c, 0x61, 0x73, 0x73, 0x5f, 0x73, 0x77, 0x65
        /*005e*/ 	.byte	0x65, 0x70, 0x5f, 0x73, 0x72, 0x63, 0x2f, 0x69, 0x6e, 0x63, 0x6c, 0x75, 0x64, 0x65, 0x2f, 0x63
        /*006e*/ 	.byte	0x75, 0x74, 0x65, 0x2f, 0x61, 0x74, 0x6f, 0x6d, 0x2f, 0x63, 0x6f, 0x70, 0x79, 0x5f, 0x74, 0x72
        /*007e*/ 	.byte	0x61, 0x69, 0x74, 0x73, 0x5f, 0x73, 0x6d, 0x31, 0x30, 0x30, 0x2e, 0x68, 0x70, 0x70, 0x00
	.type		$str$25,@object
	.size		$str$25,(__unnamed_1 - $str$25)
$str$25:
        /*008d*/ 	.byte	0x28, 0x28, 0x75, 0x69, 0x6e, 0x74, 0x33, 0x32, 0x5f, 0x74, 0x28, 0x74, 0x68, 0x72, 0x65, 0x61
        /*009d*/ 	.byte	0x64, 0x49, 0x64, 0x78, 0x2e, 0x78, 0x29, 0x20, 0x2f, 0x20, 0x33, 0x32, 0x29, 0x20, 0x25, 0x20
        /*00ad*/ 	.byte	0x34, 0x29, 0x20, 0x3d, 0x3d, 0x20, 0x28, 0x28, 0x28, 0x74, 0x6d, 0x65, 0x6d, 0x5f, 0x61, 0x64
        /*00bd*/ 	.byte	0x64, 0x72, 0x20, 0x3e, 0x3e, 0x20, 0x31, 0x36, 0x29, 0x20, 0x2f, 0x20, 0x33, 0x32, 0x29, 0x20
        /*00cd*/ 	.byte	0x25, 0x20, 0x34, 0x29, 0x00
	.type		__unnamed_1,@object
	.size		__unnamed_1,(__unnamed_2 - __unnamed_1)
__unnamed_1:
        /*00d2*/ 	.byte	0x61, 0x75, 0x74, 0x6f, 0x20, 0x63, 0x75, 0x74, 0x65, 0x3a, 0x3a, 0x61, 0x73, 0x5f, 0x70, 0x6f
        /* <DEDUP_REMOVED lines=24> */
        /*0262*/ 	.byte	0x5d, 0x00
	.type		__unnamed_2,@object
	.size		__unnamed_2,(.L_2 - __unnamed_2)
__unnamed_2:
        /* <DEDUP_REMOVED lines=42> */
        /*0504*/ 	.byte	0x43, 0x3c, 0x30, 0x3e, 0x3e, 0x3e, 0x3e, 0x5d, 0x00
.L_2:


//--------------------- .nv.shared._ZN7cutlass13device_kernelINS_4gemm6kernel13GemmUniversalIN4cute5tupleIJiiiiEEENS1_10collective13CollectiveMmaINS1_35MainloopSm100TmaUmmaWarpSpecializedILi3ELi2ELi4ENS5_IJNS4_1CILi1EEESB_SB_EEEEENS5_IJNSA_ILi128EEESE_NSA_ILi64EEEEEEaNS5_IJlSB_lEEEaSH_NS4_8TiledMMAINS4_8MMA_AtomIJNS4_15SM100_MMA_S8_SSIaaiLi128ELi128ELNS4_4UMMA5MajorE0ELSM_0ELNSL_8SaturateE0EEEEEENS4_6LayoutISC_NS5_IJNSA_ILi0EEESR_SR_EEEEENS5_IJNS4_10UnderscoreESU_SU_EEEEENS4_13SM90_TMA_LOADENS4_14ComposedLayoutINS4_7SwizzleILi2ELi4ELi3EEENS4_18smem_ptr_flag_bitsILi8EEENSQ_INS5_IJNSA_ILi8EEESF_EEENS5_IJSF_SB_EEEEEEEvNS4_8identityESX_S17_vS18_EENS_8epilogue10collective18CollectiveEpilogueINS1A_23Sm100TmaWarpSpecializedILi2ELi2ELi64ELb0ELb0EEEJSG_NS5_IJNSQ_ISE_SB_EENSQ_ISF_SB_EEEEEaSH_aSH_NS1A_6fusion15FusionCallbacksIS1E_NS1I_17LinearCombinationIaiaiLNS_15FloatRoundStyleE2EEESG_S1H_JEEENS4_5SM1004TMEM4LOAD26SM100_TMEM_LOAD_32dp32b64xESX_S17_NS4_39AutoVectorizingCopyWithAssumedAlignmentILi128EEENS4_14SM90_TMA_STOREES17_S1T_S1T_EEEvvEEEEvNT_6ParamsE --------------------------
	.section	.nv.shared._ZN7cutlass13device_kernelINS_4gemm6kernel13GemmUniversalIN4cute5tupleIJiiiiEEENS1_10collective13CollectiveMmaINS1_35MainloopSm100TmaUmmaWarpSpecializedILi3ELi2ELi4ENS5_IJNS4_1CILi1EEESB_SB_EEEEENS5_IJNSA_ILi128EEESE_NSA_ILi64EEEEEEaNS5_IJlSB_lEEEaSH_NS4_8TiledMMAINS4_8MMA_AtomIJNS4_15SM100_MMA_S8_SSIaaiLi128ELi128ELNS4_4UMMA5MajorE0ELSM_0ELNSL_8SaturateE0EEEEEENS4_6LayoutISC_NS5_IJNSA_ILi0EEESR_SR_EEEEENS5_IJNS4_10UnderscoreESU_SU_EEEEENS4_13SM90_TMA_LOADENS4_14ComposedLayoutINS4_7SwizzleILi2ELi4ELi3EEENS4_18smem_ptr_flag_bitsILi8EEENSQ_INS5_IJNSA_ILi8EEESF_EEENS5_IJSF_SB_EEEEEEEvNS4_8identityESX_S17_vS18_EENS_8epilogue10collective18CollectiveEpilogueINS1A_23Sm100TmaWarpSpecializedILi2ELi2ELi64ELb0ELb0EEEJSG_NS5_IJNSQ_ISE_SB_EENSQ_ISF_SB_EEEEEaSH_aSH_NS1A_6fusion15FusionCallbacksIS1E_NS1I_17LinearCombinationIaiaiLNS_15FloatRoundStyleE2EEESG_S1H_JEEENS4_5SM1004TMEM4LOAD26SM100_TMEM_LOAD_32dp32b64xESX_S17_NS4_39AutoVectorizingCopyWithAssumedAlignmentILi128EEENS4_14SM90_TMA_STOREES17_S1T_S1T_EEEvvEEEEvNT_6ParamsE,"aw",@nobits
	.sectionflags	@""
	.align	16
	.zero		1024


//--------------------- .nv.shared.reserved.0     --------------------------
	.section	.nv.shared.reserved.0,"aw",@nobits
	.weak		__nv_reservedSMEM_offset_0_alias
	.size		__nv_reservedSMEM_offset_0_alias, 0, 64
	.other		__nv_reservedSMEM_offset_0_alias,@"STO_CUDA_RESERVED_SHARED STV_DEFAULT"
__nv_reservedSMEM_offset_0_alias:
	.zero		0
.nv.shared.reserved.0:
	.zero		64
	.weak		__nv_reservedSMEM_tcgen05_partition
	.type		__nv_reservedSMEM_tcgen05_partition,@object
	.size		__nv_reservedSMEM_tcgen05_partition,(.L_0 - __nv_reservedSMEM_tcgen05_partition)
__nv_reservedSMEM_tcgen05_partition:
	.zero		32
.L_0:


//--------------------- .nv.global                --------------------------
	.section	.nv.global,"aw",@nobits
.nv.global:
	.type		_ZN39_INTERNAL_9e7df6f9_4_k_cu_66ec5898_93714cute1_E,@object
	.size		_ZN39_INTERNAL_9e7df6f9_4_k_cu_66ec5898_93714cute1_E,(_ZN39_INTERNAL_9e7df6f9_4_k_cu_66ec5898_93714cuda3std3__45__cpo6cbeginE - _ZN39_INTERNAL_9e7df6f9_4_k_cu_66ec5898_93714cute1_E)
_ZN39_INTERNAL_9e7df6f9_4_k_cu_66ec5898_93714cute1_E:
	.zero		1
	.type		_ZN39_INTERNAL_9e7df6f9_4_k_cu_66ec5898_93714cuda3std3__45__cpo6cbeginE,@object
	.size		_ZN39_INTERNAL_9e7df6f9_4_k_cu_66ec5898_93714cuda3std3__45__cpo6cbeginE,(_ZN39_INTERNAL_9e7df6f9_4_k_cu_66ec5898_93714cuda3std3__48in_placeE - _ZN39_INTERNAL_9e7df6f9_4_k_cu_66ec5898_93714cuda3std3__45__cpo6cbeginE)
_ZN39_INTERNAL_9e7df6f9_4_k_cu_66ec5898_93714cuda3std3__45__cpo6cbeginE:
	.zero		1
	.type		_ZN39_INTERNAL_9e7df6f9_4_k_cu_66ec5898_93714cuda3std3__48in_placeE,@object
	.size		_ZN39_INTERNAL_9e7df6f9_4_k_cu_66ec5898_93714cuda3std3__48in_placeE,(_ZN39_INTERNAL_9e7df6f9_4_k_cu_66ec5898_93714cuda3std6ranges3__45__cpo9iter_moveE - _ZN39_INTERNAL_9e7df6f9_4_k_cu_66ec5898_93714cuda3std3__48in_placeE)
_ZN39_INTERNAL_9e7df6f9_4_k_cu_66ec5898_93714cuda3std3__48in_placeE:
	.zero		1
	.type		_ZN39_INTERNAL_9e7df6f9_4_k_cu_66ec5898_93714cuda3std6ranges3__45__cpo9iter_moveE,@object
	.size		_ZN39_INTERNAL_9e7df6f9_4_k_cu_66ec5898_93714cuda3std6ranges3__45__cpo9iter_moveE,(_ZN39_INTERNAL_9e7df6f9_4_k_cu_66ec5898_93714cuda3std3__45__cpo5beginE - _ZN39_INTERNAL_9e7df6f9_4_k_cu_66ec5898_93714cuda3std6ranges3__45__cpo9iter_moveE)
_ZN39_INTERNAL_9e7df6f9_4_k_cu_66ec5898_93714cuda3std6ranges3__45__cpo9iter_moveE:
	.zero		1
	.type		_ZN39_INTERNAL_9e7df6f9_4_k_cu_66ec5898_93714cuda3std3__45__cpo5beginE,@object
	.size		_ZN39_INTERNAL_9e7df6f9_4_k_cu_66ec5898_93714cuda3std3__45__cpo5beginE,(_ZN39_INTERNAL_9e7df6f9_4_k_cu_66ec5898_93714cuda3std3__441_GLOBAL__N__9e7df6f9_4_k_cu_66ec5898_93716ignoreE - _ZN39_INTERNAL_9e7df6f9_4_k_cu_66ec5898_93714cuda3std3__45__cpo5beginE)
_ZN39_INTERNAL_9e7df6f9_4_k_cu_66ec5898_93714cuda3std3__45__cpo5beginE:
	.zero		1
	.type		_ZN39_INTERNAL_9e7df6f9_4_k_cu_66ec5898_93714cuda3std3__441_GLOBAL__N__9e7df6f9_4_k_cu_66ec5898_93716ignoreE,@object
	.size		_ZN39_INTERNAL_9e7df6f9_4_k_cu_66ec5898_93714cuda3std3__441_GLOBAL__N__9e7df6f9_4_k_cu_66ec5898_93716ignoreE,(_ZN39_INTERNAL_9e7df6f9_4_k_cu_66ec5898_93714cute7productE - _ZN39_INTERNAL_9e7df6f9_4_k_cu_66ec5898_93714cuda3std3__441_GLOBAL__N__9e7df6f9_4_k_cu_66ec5898_93716ignoreE)
_ZN39_INTERNAL_9e7df6f9_4_k_cu_66ec5898_93714cuda3std3__441_GLOBAL__N__9e7df6f9_4_k_cu_66ec5898_93716ignoreE:
	.zero		1
	.type		_ZN39_INTERNAL_9e7df6f9_4_k_cu_66ec5898_93714cute7productE,@object
	.size		_ZN39_INTERNAL_9e7df6f9_4_k_cu_66ec5898_93714cute7productE,(_ZN39_INTERNAL_9e7df6f9_4_k_cu_66ec5898_93714cuda3std3__45__cpo3endE - _ZN39_INTERNAL_9e7df6f9_4_k_cu_66ec5898_93714cute7productE)
_ZN39_INTERNAL_9e7df6f9_4_k_cu_66ec5898_93714cute7productE:
	.zero		1
	.type		_ZN39_INTERNAL_9e7df6f9_4_k_cu_66ec5898_93714cuda3std3__45__cpo3endE,@object
	.size		_ZN39_INTERNAL_9e7df6f9_4_k_cu_66ec5898_93714cuda3std3__45__cpo3endE,(_ZN39_INTERNAL_9e7df6f9_4_k_cu_66ec5898_93714cuda3std3__419piecewise_constructE - _ZN39_INTERNAL_9e7df6f9_4_k_cu_66ec5898_93714cuda3std3__45__cpo3endE)
_ZN39_INTERNAL_9e7df6f9_4_k_cu_66ec5898_93714cuda3std3__45__cpo3endE:
	.zero		1
	.type		_ZN39_INTERNAL_9e7df6f9_4_k_cu_66ec5898_93714cuda3std3__419piecewise_constructE,@object
	.size		_ZN39_INTERNAL_9e7df6f9_4_k_cu_66ec5898_93714cuda3std3__419piecewise_constructE,(_ZN39_INTERNAL_9e7df6f9_4_k_cu_66ec5898_93714cuda3std3__45__cpo4cendE - _ZN39_INTERNAL_9e7df6f9_4_k_cu_66ec5898_93714cuda3std3__419piecewise_constructE)
_ZN39_INTERNAL_9e7df6f9_4_k_cu_66ec5898_93714cuda3std3__419piecewise_constructE:
	.zero		1
	.type		_ZN39_INTERNAL_9e7df6f9_4_k_cu_66ec5898_93714cuda3std3__45__cpo4cendE,@object
	.size		_ZN39_INTERNAL_9e7df6f9_4_k_cu_66ec5898_93714cuda3std3__45__cpo4cendE,(_ZN39_INTERNAL_9e7df6f9_4_k_cu_66ec5898_93714cuda3std6ranges3__45__cpo4swapE - _ZN39_INTERNAL_9e7df6f9_4_k_cu_66ec5898_93714cuda3std3__45__cpo4cendE)
_ZN39_INTERNAL_9e7df6f9_4_k_cu_66ec5898_93714cuda3std3__45__cpo4cendE:
	.zero		1
	.type		_ZN39_INTERNAL_9e7df6f9_4_k_cu_66ec5898_93714cuda3std6ranges3__45__cpo4swapE,@object
	.size		_ZN39_INTERNAL_9e7df6f9_4_k_cu_66ec5898_93714cuda3std6ranges3__45__cpo4swapE,(.L_10 - _ZN39_INTERNAL_9e7df6f9_4_k_cu_66ec5898_93714cuda3std6ranges3__45__cpo4swapE)
_ZN39_INTERNAL_9e7df6f9_4_k_cu_66ec5898_93714cuda3std6ranges3__45__cpo4swapE:
	.zero		1
.L_10:


//--------------------- .nv.constant0._ZN7cutlass13device_kernelINS_4gemm6kernel13GemmUniversalIN4cute5tupleIJiiiiEEENS1_10collective13CollectiveMmaINS1_35MainloopSm100TmaUmmaWarpSpecializedILi3ELi2ELi4ENS5_IJNS4_1CILi1EEESB_SB_EEEEENS5_IJNSA_ILi128EEESE_NSA_ILi64EEEEEEaNS5_IJlSB_lEEEaSH_NS4_8TiledMMAINS4_8MMA_AtomIJNS4_15SM100_MMA_S8_SSIaaiLi128ELi128ELNS4_4UMMA5MajorE0ELSM_0ELNSL_8SaturateE0EEEEEENS4_6LayoutISC_NS5_IJNSA_ILi0EEESR_SR_EEEEENS5_IJNS4_10UnderscoreESU_SU_EEEEENS4_13SM90_TMA_LOADENS4_14ComposedLayoutINS4_7SwizzleILi2ELi4ELi3EEENS4_18smem_ptr_flag_bitsILi8EEENSQ_INS5_IJNSA_ILi8EEESF_EEENS5_IJSF_SB_EEEEEEEvNS4_8identityESX_S17_vS18_EENS_8epilogue10collective18CollectiveEpilogueINS1A_23Sm100TmaWarpSpecializedILi2ELi2ELi64ELb0ELb0EEEJSG_NS5_IJNSQ_ISE_SB_EENSQ_ISF_SB_EEEEEaSH_aSH_NS1A_6fusion15FusionCallbacksIS1E_NS1I_17LinearCombinationIaiaiLNS_15FloatRoundStyleE2EEESG_S1H_JEEENS4_5SM1004TMEM4LOAD26SM100_TMEM_LOAD_32dp32b64xESX_S17_NS4_39AutoVectorizingCopyWithAssumedAlignmentILi128EEENS4_14SM90_TMA_STOREES17_S1T_S1T_EEEvvEEEEvNT_6ParamsE --------------------------
	.section	.nv.constant0._ZN7cutlass13device_kernelINS_4gemm6kernel13GemmUniversalIN4cute5tupleIJiiiiEEENS1_10collective13CollectiveMmaINS1_35MainloopSm100TmaUmmaWarpSpecializedILi3ELi2ELi4ENS5_IJNS4_1CILi1EEESB_SB_EEEEENS5_IJNSA_ILi128EEESE_NSA_ILi64EEEEEEaNS5_IJlSB_lEEEaSH_NS4_8TiledMMAINS4_8MMA_AtomIJNS4_15SM100_MMA_S8_SSIaaiLi128ELi128ELNS4_4UMMA5MajorE0ELSM_0ELNSL_8SaturateE0EEEEEENS4_6LayoutISC_NS5_IJNSA_ILi0EEESR_SR_EEEEENS5_IJNS4_10UnderscoreESU_SU_EEEEENS4_13SM90_TMA_LOADENS4_14ComposedLayoutINS4_7SwizzleILi2ELi4ELi3EEENS4_18smem_ptr_flag_bitsILi8EEENSQ_INS5_IJNSA_ILi8EEESF_EEENS5_IJSF_SB_EEEEEEEvNS4_8identityESX_S17_vS18_EENS_8epilogue10collective18CollectiveEpilogueINS1A_23Sm100TmaWarpSpecializedILi2ELi2ELi64ELb0ELb0EEEJSG_NS5_IJNSQ_ISE_SB_EENSQ_ISF_SB_EEEEEaSH_aSH_NS1A_6fusion15FusionCallbacksIS1E_NS1I_17LinearCombinationIaiaiLNS_15FloatRoundStyleE2EEESG_S1H_JEEENS4_5SM1004TMEM4LOAD26SM100_TMEM_LOAD_32dp32b64xESX_S17_NS4_39AutoVectorizingCopyWithAssumedAlignmentILi128EEENS4_14SM90_TMA_STOREES17_S1T_S1T_EEEvvEEEEvNT_6ParamsE,"a",@progbits
	.sectionflags	@""
	.align	4
.nv.constant0._ZN7cutlass13device_kernelINS_4gemm6kernel13GemmUniversalIN4cute5tupleIJiiiiEEENS1_10collective13CollectiveMmaINS1_35MainloopSm100TmaUmmaWarpSpecializedILi3ELi2ELi4ENS5_IJNS4_1CILi1EEESB_SB_EEEEENS5_IJNSA_ILi128EEESE_NSA_ILi64EEEEEEaNS5_IJlSB_lEEEaSH_NS4_8TiledMMAINS4_8MMA_AtomIJNS4_15SM100_MMA_S8_SSIaaiLi128ELi128ELNS4_4UMMA5MajorE0ELSM_0ELNSL_8SaturateE0EEEEEENS4_6LayoutISC_NS5_IJNSA_ILi0EEESR_SR_EEEEENS5_IJNS4_10UnderscoreESU_SU_EEEEENS4_13SM90_TMA_LOADENS4_14ComposedLayoutINS4_7SwizzleILi2ELi4ELi3EEENS4_18smem_ptr_flag_bitsILi8EEENSQ_INS5_IJNSA_ILi8EEESF_EEENS5_IJSF_SB_EEEEEEEvNS4_8identityESX_S17_vS18_EENS_8epilogue10collective18CollectiveEpilogueINS1A_23Sm100TmaWarpSpecializedILi2ELi2ELi64ELb0ELb0EEEJSG_NS5_IJNSQ_ISE_SB_EENSQ_ISF_SB_EEEEEaSH_aSH_NS1A_6fusion15FusionCallbacksIS1E_NS1I_17LinearCombinationIaiaiLNS_15FloatRoundStyleE2EEESG_S1H_JEEENS4_5SM1004TMEM4LOAD26SM100_TMEM_LOAD_32dp32b64xESX_S17_NS4_39AutoVectorizingCopyWithAssumedAlignmentILi128EEENS4_14SM90_TMA_STOREES17_S1T_S1T_EEEvvEEEEvNT_6ParamsE:
	.zero		2944


//--------------------- SYMBOLS --------------------------

	.type		.nv.reservedSmem.offset0,@object
	.size		.nv.reservedSmem.offset0,0x4
	.type		.nv.reservedSmem.cap,@object
	.size		.nv.reservedSmem.cap,0x4
	.type		__assertfail,@function
